	.target	sm_90a

	.elftype	@"ET_EXEC"


//--------------------- .note.nv.tkinfo           --------------------------
	.section	.note.nv.tkinfo,"",@"SHT_NOTE"
	.sectionflags	@"SHF_NOTE_NV_TKINFO"
	.tkinfo
        /*0018*/ 	.word	0x00000002
        /*0030*/ 	.string	""
        /*0030*/ 	.string	"ptxas"
        /*0030*/ 	.string	"Cuda compilation tools, release 13.0, V13.0.88"
        /*0030*/ 	.string	"Build cuda_13.0.r13.0/compiler.36424714_0"
        /*0030*/ 	.string	"-arch sm_90a -m 64 "



//--------------------- .note.nv.cuinfo           --------------------------
	.section	.note.nv.cuinfo,"",@"SHT_NOTE"
	.sectionflags	@"SHF_NOTE_NV_CUINFO"
        /*0018*/ 	.short	0x0002
        /*001a*/ 	.short	0x005a
        /*001c*/ 	.short	0x0082
	.zero		2


//--------------------- .nv.info                  --------------------------
	.section	.nv.info,"",@"SHT_CUDA_INFO"
	.align	4


	//----- nvinfo : EIATTR_REGCOUNT
	.align		4
        /*0000*/ 	.byte	0x04, 0x2f
        /*0002*/ 	.short	(.L_15 - .L_14)
	.align		4
.L_14:
        /*0004*/ 	.word	index@(_ZN7cutlass13device_kernelINS_4gemm6kernel13GemmUniversalIN4cute5tupleIJiiiiEEENS1_10collective13CollectiveMmaINS1_34MainloopSm90TmaGmmaWarpSpecializedILi5ENS5_IJNS4_1CILi1EEESB_SB_EEENS1_35KernelTmaWarpSpecializedCooperativeEEENS5_IJNSA_ILi256EEENSA_ILi80EEENSA_ILi128EEEEEEaNS5_IJlSB_lEEEaSJ_NS4_8TiledMMAINS4_8MMA_AtomIJNS4_4SM904GMMA26MMA_64x16x32_S32S8S8_SS_TNEEEENS4_6LayoutINS5_IJNSA_ILi2EEESB_SB_EEENS5_IJSB_NSA_ILi0EEEST_EEEEENS5_IJNS4_10UnderscoreESW_SW_EEEEENS4_13SM90_TMA_LOADENS4_14ComposedLayoutINS4_7SwizzleILi3ELi4ELi3EEENS4_18smem_ptr_flag_bitsILi8EEENSQ_INS5_IJNSA_ILi8EEESH_EEENS5_IJSH_SB_EEEEEEEvNS4_8identityESZ_S19_vS1A_EENS_8epilogue10collective6detail29Sm90TmaWarpSpecializedAdapterINS1D_15DefaultEpilogueIaSJ_SJ_NS1C_6thread17LinearCombinationIaLi1EiiLNS1H_9ScaleType4KindE0ELNS_15FloatRoundStyleE2EaEENS1_15EpilogueDefaultEEEEEvvEEEEvNT_6ParamsE)
        /*0008*/ 	.word	0x000000a8


	//----- nvinfo : EIATTR_FRAME_SIZE
	.align		4
.L_15:
        /*000c*/ 	.byte	0x04, 0x11
        /*000e*/ 	.short	(.L_17 - .L_16)
	.align		4
.L_16:
        /*0010*/ 	.word	index@(_ZN7cutlass13device_kernelINS_4gemm6kernel13GemmUniversalIN4cute5tupleIJiiiiEEENS1_10collective13CollectiveMmaINS1_34MainloopSm90TmaGmmaWarpSpecializedILi5ENS5_IJNS4_1CILi1EEESB_SB_EEENS1_35KernelTmaWarpSpecializedCooperativeEEENS5_IJNSA_ILi256EEENSA_ILi80EEENSA_ILi128EEEEEEaNS5_IJlSB_lEEEaSJ_NS4_8TiledMMAINS4_8MMA_AtomIJNS4_4SM904GMMA26MMA_64x16x32_S32S8S8_SS_TNEEEENS4_6LayoutINS5_IJNSA_ILi2EEESB_SB_EEENS5_IJSB_NSA_ILi0EEEST_EEEEENS5_IJNS4_10UnderscoreESW_SW_EEEEENS4_13SM90_TMA_LOADENS4_14ComposedLayoutINS4_7SwizzleILi3ELi4ELi3EEENS4_18smem_ptr_flag_bitsILi8EEENSQ_INS5_IJNSA_ILi8EEESH_EEENS5_IJSH_SB_EEEEEEEvNS4_8identityESZ_S19_vS1A_EENS_8epilogue10collective6detail29Sm90TmaWarpSpecializedAdapterINS1D_15DefaultEpilogueIaSJ_SJ_NS1C_6thread17LinearCombinationIaLi1EiiLNS1H_9ScaleType4KindE0ELNS_15FloatRoundStyleE2EaEENS1_15EpilogueDefaultEEEEEvvEEEEvNT_6ParamsE)
        /*0014*/ 	.word	0x00000000


	//----- nvinfo : EIATTR_MIN_STACK_SIZE
	.align		4
.L_17:
        /*0018*/ 	.byte	0x04, 0x12
        /*001a*/ 	.short	(.L_19 - .L_18)
	.align		4
.L_18:
        /*001c*/ 	.word	index@(_ZN7cutlass13device_kernelINS_4gemm6kernel13GemmUniversalIN4cute5tupleIJiiiiEEENS1_10collective13CollectiveMmaINS1_34MainloopSm90TmaGmmaWarpSpecializedILi5ENS5_IJNS4_1CILi1EEESB_SB_EEENS1_35KernelTmaWarpSpecializedCooperativeEEENS5_IJNSA_ILi256EEENSA_ILi80EEENSA_ILi128EEEEEEaNS5_IJlSB_lEEEaSJ_NS4_8TiledMMAINS4_8MMA_AtomIJNS4_4SM904GMMA26MMA_64x16x32_S32S8S8_SS_TNEEEENS4_6LayoutINS5_IJNSA_ILi2EEESB_SB_EEENS5_IJSB_NSA_ILi0EEEST_EEEEENS5_IJNS4_10UnderscoreESW_SW_EEEEENS4_13SM90_TMA_LOADENS4_14ComposedLayoutINS4_7SwizzleILi3ELi4ELi3EEENS4_18smem_ptr_flag_bitsILi8EEENSQ_INS5_IJNSA_ILi8EEESH_EEENS5_IJSH_SB_EEEEEEEvNS4_8identityESZ_S19_vS1A_EENS_8epilogue10collective6detail29Sm90TmaWarpSpecializedAdapterINS1D_15DefaultEpilogueIaSJ_SJ_NS1C_6thread17LinearCombinationIaLi1EiiLNS1H_9ScaleType4KindE0ELNS_15FloatRoundStyleE2EaEENS1_15EpilogueDefaultEEEEEvvEEEEvNT_6ParamsE)
        /*0020*/ 	.word	0x00000000
.L_19:


//--------------------- .nv.compat                --------------------------
	.section	.nv.compat,"",@"SHT_CUDA_COMPAT_INFO"
	.align	4
        /*0000*/ 	.byte	0x02, 0x09, 0x01, 0x00, 0x02, 0x02, 0x04, 0x00, 0x02, 0x05, 0x05, 0x00, 0x03, 0x07, 0x01, 0x01
        /*0010*/ 	.byte	0x02, 0x03, 0x01, 0x00, 0x02, 0x06, 0x01, 0x00, 0x04, 0x0b, 0x08, 0x00, 0x00, 0x00, 0x00, 0x00
        /*0020*/ 	.byte	0x00, 0x00, 0x00, 0x00


//--------------------- .nv.info._ZN7cutlass13device_kernelINS_4gemm6kernel13GemmUniversalIN4cute5tupleIJiiiiEEENS1_10collective13CollectiveMmaINS1_34MainloopSm90TmaGmmaWarpSpecializedILi5ENS5_IJNS4_1CILi1EEESB_SB_EEENS1_35KernelTmaWarpSpecializedCooperativeEEENS5_IJNSA_ILi256EEENSA_ILi80EEENSA_ILi128EEEEEEaNS5_IJlSB_lEEEaSJ_NS4_8TiledMMAINS4_8MMA_AtomIJNS4_4SM904GMMA26MMA_64x16x32_S32S8S8_SS_TNEEEENS4_6LayoutINS5_IJNSA_ILi2EEESB_SB_EEENS5_IJSB_NSA_ILi0EEEST_EEEEENS5_IJNS4_10UnderscoreESW_SW_EEEEENS4_13SM90_TMA_LOADENS4_14ComposedLayoutINS4_7SwizzleILi3ELi4ELi3EEENS4_18smem_ptr_flag_bitsILi8EEENSQ_INS5_IJNSA_ILi8EEESH_EEENS5_IJSH_SB_EEEEEEEvNS4_8identityESZ_S19_vS1A_EENS_8epilogue10collective6detail29Sm90TmaWarpSpecializedAdapterINS1D_15DefaultEpilogueIaSJ_SJ_NS1C_6thread17LinearCombinationIaLi1EiiLNS1H_9ScaleType4KindE0ELNS_15FloatRoundStyleE2EaEENS1_15EpilogueDefaultEEEEEvvEEEEvNT_6ParamsE --------------------------
	.section	.nv.info._ZN7cutlass13device_kernelINS_4gemm6kernel13GemmUniversalIN4cute5tupleIJiiiiEEENS1_10collective13CollectiveMmaINS1_34MainloopSm90TmaGmmaWarpSpecializedILi5ENS5_IJNS4_1CILi1EEESB_SB_EEENS1_35KernelTmaWarpSpecializedCooperativeEEENS5_IJNSA_ILi256EEENSA_ILi80EEENSA_ILi128EEEEEEaNS5_IJlSB_lEEEaSJ_NS4_8TiledMMAINS4_8MMA_AtomIJNS4_4SM904GMMA26MMA_64x16x32_S32S8S8_SS_TNEEEENS4_6LayoutINS5_IJNSA_ILi2EEESB_SB_EEENS5_IJSB_NSA_ILi0EEEST_EEEEENS5_IJNS4_10UnderscoreESW_SW_EEEEENS4_13SM90_TMA_LOADENS4_14ComposedLayoutINS4_7SwizzleILi3ELi4ELi3EEENS4_18smem_ptr_flag_bitsILi8EEENSQ_INS5_IJNSA_ILi8EEESH_EEENS5_IJSH_SB_EEEEEEEvNS4_8identityESZ_S19_vS1A_EENS_8epilogue10collective6detail29Sm90TmaWarpSpecializedAdapterINS1D_15DefaultEpilogueIaSJ_SJ_NS1C_6thread17LinearCombinationIaLi1EiiLNS1H_9ScaleType4KindE0ELNS_15FloatRoundStyleE2EaEENS1_15EpilogueDefaultEEEEEvvEEEEvNT_6ParamsE,"",@"SHT_CUDA_INFO"
	.sectionflags	@""
	.align	4


	//----- nvinfo : EIATTR_CUDA_API_VERSION
	.align		4
        /*0000*/ 	.byte	0x04, 0x37
        /*0002*/ 	.short	(.L_21 - .L_20)
.L_20:
        /*0004*/ 	.word	0x00000082


	//----- nvinfo : EIATTR_KPARAM_INFO
	.align		4
.L_21:
        /*0008*/ 	.byte	0x04, 0x17
        /*000a*/ 	.short	(.L_23 - .L_22)
.L_22:
        /*000c*/ 	.word	0x00000000
        /*0010*/ 	.short	0x0000
        /*0012*/ 	.short	0x0070
        /*0014*/ 	.byte	0x00, 0xf0, 0x01, 0x10


	//----- nvinfo : EIATTR_SPARSE_MMA_MASK
	.align		4
.L_23:
        /*0018*/ 	.byte	0x03, 0x50
        /*001a*/ 	.short	0x0000


	//----- nvinfo : EIATTR_MAXREG_COUNT
	.align		4
        /*001c*/ 	.byte	0x03, 0x1b
        /*001e*/ 	.short	0x00a8


	//----- nvinfo : EIATTR_NUM_BARRIERS
	.align		4
        /*0020*/ 	.byte	0x02, 0x4c
        /*0022*/ 	.byte	0x01
	.zero		1


	//----- nvinfo : EIATTR_EXTERNS
	.align		4
        /*0024*/ 	.byte	0x04, 0x0f
        /*0026*/ 	.short	(.L_25 - .L_24)


	//   ....[0]....
	.align		4
.L_24:
        /*0028*/ 	.word	index@(__assertfail)


	//----- nvinfo : EIATTR_MERCURY_ISA_VERSION
	.align		4
.L_25:
        /*002c*/ 	.byte	0x03, 0x5f
        /*002e*/ 	.short	0x0101


	//----- nvinfo : EIATTR_INT_WARP_WIDE_INSTR_OFFSETS
	.align		4
        /*0030*/ 	.byte	0x04, 0x31
        /*0032*/ 	.short	(.L_27 - .L_26)


	//   ....[0]....
.L_26:
        /*0034*/ 	.word	0x00000410


	//   ....[1]....
        /*0038*/ 	.word	0x00000420


	//   ....[2]....
        /*003c*/ 	.word	0x000004e0


	//----- nvinfo : EIATTR_COOP_GROUP_MASK_REGIDS
	.align		4
.L_27:
        /*0040*/ 	.byte	0x04, 0x29
        /*0042*/ 	.short	(.L_29 - .L_28)


	//   ....[0]....
.L_28:
        /*0044*/ 	.word	0xffffffff


	//   ....[1]....
        /*0048*/ 	.word	0xffffffff


	//   ....[2]....
        /*004c*/ 	.word	0xffffffff


	//   ....[3]....
        /*0050*/ 	.word	0xffffffff


	//   ....[4]....
        /*0054*/ 	.word	0xffffffff


	//----- nvinfo : EIATTR_COOP_GROUP_INSTR_OFFSETS
	.align		4
.L_29:
        /*0058*/ 	.byte	0x04, 0x28
        /*005a*/ 	.short	(.L_31 - .L_30)


	//   ....[0]....
.L_30:
        /*005c*/ 	.word	0x00000060


	//   ....[1]....
        /*0060*/ 	.word	0x00000070


	//   ....[2]....
        /*0064*/ 	.word	0x00000130


	//   ....[3]....
        /*0068*/ 	.word	0x000002e0


	//   ....[4]....
        /*006c*/ 	.word	0x00001190


	//----- nvinfo : EIATTR_REG_RECONFIG
	.align		4
.L_31:
        /*0070*/ 	.byte	0x01, 0x54
	.zero		2


	//----- nvinfo : EIATTR_SYSCALL_OFFSETS
	.align		4
        /*0074*/ 	.byte	0x04, 0x46
        /*0076*/ 	.short	(.L_33 - .L_32)


	//   ....[0]....
.L_32:
        /*0078*/ 	.word	0x00001380


	//----- nvinfo : EIATTR_MBARRIER_INSTR_OFFSETS
	.align		4
.L_33:
        /*007c*/ 	.byte	0x04, 0x39
        /*007e*/ 	.short	(.L_35 - .L_34)


	//   ....[0]....
.L_34:
        /*0080*/ 	.word	0x00000230
        /*0084*/ 	.word	0x000000ff
        /*0088*/ 	.word	0x00000000
        /*008c*/ 	.short	0x0100
        /*008e*/ 	.byte	0x08
	.zero		1


	//   ....[1]....
        /*0090*/ 	.word	0x00000240
        /*0094*/ 	.word	0x000000ff
        /*0098*/ 	.word	0x00000028
        /*009c*/ 	.short	0x0100
        /*009e*/ 	.byte	0x08
	.zero		1


	//   ....[2]....
        /*00a0*/ 	.word	0x00000250
        /*00a4*/ 	.word	0x000000ff
        /*00a8*/ 	.word	0x00000008
        /*00ac*/ 	.short	0x0100
        /*00ae*/ 	.byte	0x08
	.zero		1


	//   ....[3]....
        /*00b0*/ 	.word	0x00000260
        /*00b4*/ 	.word	0x000000ff
        /*00b8*/ 	.word	0x00000030
        /*00bc*/ 	.short	0x0100
        /*00be*/ 	.byte	0x08
	.zero		1


	//   ....[4]....
        /*00c0*/ 	.word	0x00000270
        /*00c4*/ 	.word	0x000000ff
        /*00c8*/ 	.word	0x00000010
        /*00cc*/ 	.short	0x0100
        /*00ce*/ 	.byte	0x08
	.zero		1


	//   ....[5]....
        /*00d0*/ 	.word	0x00000280
        /*00d4*/ 	.word	0x000000ff
        /*00d8*/ 	.word	0x00000038
        /*00dc*/ 	.short	0x0100
        /*00de*/ 	.byte	0x08
	.zero		1


	//   ....[6]....
        /*00e0*/ 	.word	0x00000290
        /*00e4*/ 	.word	0x000000ff
        /*00e8*/ 	.word	0x00000018
        /*00ec*/ 	.short	0x0100
        /*00ee*/ 	.byte	0x08
	.zero		1


	//   ....[7]....
        /*00f0*/ 	.word	0x000002a0
        /*00f4*/ 	.word	0x000000ff
        /*00f8*/ 	.word	0x00000040
        /*00fc*/ 	.short	0x0100
        /*00fe*/ 	.byte	0x08
	.zero		1


	//   ....[8]....
        /*0100*/ 	.word	0x000002b0
        /*0104*/ 	.word	0x000000ff
        /*0108*/ 	.word	0x00000020
        /*010c*/ 	.short	0x0100
        /*010e*/ 	.byte	0x08
	.zero		1


	//   ....[9]....
        /*0110*/ 	.word	0x000002c0
        /*0114*/ 	.word	0x000000ff
        /*0118*/ 	.word	0x00000048
        /*011c*/ 	.short	0x0100
        /*011e*/ 	.byte	0x08
	.zero		1


	//   ....[10]....
        /*0120*/ 	.word	0x00000560
        /*0124*/ 	.word	0x000000ff
        /*0128*/ 	.word	0x00000060
        /*012c*/ 	.short	0x0100
        /*012e*/ 	.byte	0x08
	.zero		1


	//   ....[11]....
        /*0130*/ 	.word	0x000005e0
        /*0134*/ 	.word	0x000000ff
        /*0138*/ 	.word	0x00000068
        /*013c*/ 	.short	0x0100
        /*013e*/ 	.byte	0x08
	.zero		1


	//   ....[12]....
        /*0140*/ 	.word	0x00001450
        /*0144*/ 	.word	0x00000003
        /*0148*/ 	.word	0x00000000
        /*014c*/ 	.short	0x010a
        /*014e*/ 	.byte	0x3f
	.zero		1


	//   ....[13]....
        /*0150*/ 	.word	0x000014b0
        /*0154*/ 	.word	0x00000003
        /*0158*/ 	.word	0x00000000
        /*015c*/ 	.short	0x010a
        /*015e*/ 	.byte	0x3f
	.zero		1


	//   ....[14]....
        /*0160*/ 	.word	0x000025b0
        /*0164*/ 	.word	0x00000005
        /*0168*/ 	.word	0x00000000
        /*016c*/ 	.short	0x010a
        /*016e*/ 	.byte	0x3f
	.zero		1


	//   ....[15]....
        /*0170*/ 	.word	0x000025f0
        /*0174*/ 	.word	0x00000005
        /*0178*/ 	.word	0x00000000
        /*017c*/ 	.short	0x010a
        /*017e*/ 	.byte	0x3f
	.zero		1


	//   ....[16]....
        /*0180*/ 	.word	0x000035d0
        /*0184*/ 	.word	0x00000004
        /*0188*/ 	.word	0x00000000
        /*018c*/ 	.short	0x0101
        /*018e*/ 	.byte	0x3f
	.zero		1


	//   ....[17]....
        /*0190*/ 	.word	0x00003790
        /*0194*/ 	.word	0x00000000
        /*0198*/ 	.word	0x00000000
        /*019c*/ 	.short	0x0101
        /*019e*/ 	.byte	0x3f
	.zero		1


	//   ....[18]....
        /*01a0*/ 	.word	0x000088a0
        /*01a4*/ 	.word	0x0000000e
        /*01a8*/ 	.word	0x00000028
        /*01ac*/ 	.short	0x010a
        /*01ae*/ 	.byte	0x3f
	.zero		1


	//   ....[19]....
        /*01b0*/ 	.word	0x00008c30
        /*01b4*/ 	.word	0x00000006
        /*01b8*/ 	.word	0x00000068
        /*01bc*/ 	.short	0x0101
        /*01be*/ 	.byte	0x3f
	.zero		1


	//   ....[20]....
        /*01c0*/ 	.word	0x00009350
        /*01c4*/ 	.word	0x00000007
        /*01c8*/ 	.word	0x00000000
        /*01cc*/ 	.short	0x010a
        /*01ce*/ 	.byte	0x3f
	.zero		1


	//   ....[21]....
        /*01d0*/ 	.word	0x000093d0
        /*01d4*/ 	.word	0x00000009
        /*01d8*/ 	.word	0x00000000
        /*01dc*/ 	.short	0x010a
        /*01de*/ 	.byte	0x3f
	.zero		1


	//   ....[22]....
        /*01e0*/ 	.word	0x00009460
        /*01e4*/ 	.word	0x00000006
        /*01e8*/ 	.word	0x00000000
        /*01ec*/ 	.short	0x010a
        /*01ee*/ 	.byte	0x3f
	.zero		1


	//   ....[23]....
        /*01f0*/ 	.word	0x000094f0
        /*01f4*/ 	.word	0x00000009
        /*01f8*/ 	.word	0x00000000
        /*01fc*/ 	.short	0x010a
        /*01fe*/ 	.byte	0x3f
	.zero		1


	//   ....[24]....
        /*0200*/ 	.word	0x00009580
        /*0204*/ 	.word	0x00000003
        /*0208*/ 	.word	0x00000000
        /*020c*/ 	.short	0x010a
        /*020e*/ 	.byte	0x3f
	.zero		1


	//   ....[25]....
        /*0210*/ 	.word	0x000095e0
        /*0214*/ 	.word	0x00000003
        /*0218*/ 	.word	0x00000000
        /*021c*/ 	.short	0x010a
        /*021e*/ 	.byte	0x3f
	.zero		1


	//   ....[26]....
        /*0220*/ 	.word	0x00009630
        /*0224*/ 	.word	0x00000005
        /*0228*/ 	.word	0x00000000
        /*022c*/ 	.short	0x010a
        /*022e*/ 	.byte	0x3f
	.zero		1


	//   ....[27]....
        /*0230*/ 	.word	0x00009700
        /*0234*/ 	.word	0x0000000e
        /*0238*/ 	.word	0x00000028
        /*023c*/ 	.short	0x010a
        /*023e*/ 	.byte	0x3f
	.zero		1


	//   ....[28]....
        /*0240*/ 	.word	0x000097d0
        /*0244*/ 	.word	0x00000007
        /*0248*/ 	.word	0x00000000
        /*024c*/ 	.short	0x010a
        /*024e*/ 	.byte	0x3f
	.zero		1


	//   ....[29]....
        /*0250*/ 	.word	0x00009820
        /*0254*/ 	.word	0x00000009
        /*0258*/ 	.word	0x00000000
        /*025c*/ 	.short	0x010a
        /*025e*/ 	.byte	0x3f
	.zero		1


	//   ....[30]....
        /*0260*/ 	.word	0x00009870
        /*0264*/ 	.word	0x00000006
        /*0268*/ 	.word	0x00000000
        /*026c*/ 	.short	0x010a
        /*026e*/ 	.byte	0x3f
	.zero		1


	//   ....[31]....
        /*0270*/ 	.word	0x000098c0
        /*0274*/ 	.word	0x00000009
        /*0278*/ 	.word	0x00000000
        /*027c*/ 	.short	0x010a
        /*027e*/ 	.byte	0x3f
	.zero		1


	//----- nvinfo : EIATTR_NUM_MBARRIERS
	.align		4
.L_35:
        /*0280*/ 	.byte	0x03, 0x38
        /*0282*/ 	.short	0x000c


	//----- nvinfo : EIATTR_EXIT_INSTR_OFFSETS
	.align		4
        /*0284*/ 	.byte	0x04, 0x1c
        /*0286*/ 	.short	(.L_37 - .L_36)


	//   ....[0]....
.L_36:
        /*0288*/ 	.word	0x00000680


	//   ....[1]....
        /*028c*/ 	.word	0x00000f50


	//   ....[2]....
        /*0290*/ 	.word	0x00007f80


	//   ....[3]....
        /*0294*/ 	.word	0x000085b0


	//   ....[4]....
        /*0298*/ 	.word	0x000095d0


	//----- nvinfo : EIATTR_MAX_THREADS
	.align		4
.L_37:
        /*029c*/ 	.byte	0x04, 0x05
        /*029e*/ 	.short	(.L_39 - .L_38)
.L_38:
        /*02a0*/ 	.word	0x00000180
        /*02a4*/ 	.word	0x00000001
        /*02a8*/ 	.word	0x00000001


	//----- nvinfo : EIATTR_CRS_STACK_SIZE
	.align		4
.L_39:
        /*02ac*/ 	.byte	0x04, 0x1e
        /*02ae*/ 	.short	(.L_41 - .L_40)
.L_40:
        /*02b0*/ 	.word	0x00000000


	//----- nvinfo : EIATTR_CBANK_PARAM_SIZE
	.align		4
.L_41:
        /*02b4*/ 	.byte	0x03, 0x19
        /*02b6*/ 	.short	0x0470


	//----- nvinfo : EIATTR_PARAM_CBANK
	.align		4
        /*02b8*/ 	.byte	0x04, 0x0a
        /*02ba*/ 	.short	(.L_43 - .L_42)
	.align		4
.L_42:
        /*02bc*/ 	.word	index@(.nv.constant0._ZN7cutlass13device_kernelINS_4gemm6kernel13GemmUniversalIN4cute5tupleIJiiiiEEENS1_10collective13CollectiveMmaINS1_34MainloopSm90TmaGmmaWarpSpecializedILi5ENS5_IJNS4_1CILi1EEESB_SB_EEENS1_35KernelTmaWarpSpecializedCooperativeEEENS5_IJNSA_ILi256EEENSA_ILi80EEENSA_ILi128EEEEEEaNS5_IJlSB_lEEEaSJ_NS4_8TiledMMAINS4_8MMA_AtomIJNS4_4SM904GMMA26MMA_64x16x32_S32S8S8_SS_TNEEEENS4_6LayoutINS5_IJNSA_ILi2EEESB_SB_EEENS5_IJSB_NSA_ILi0EEEST_EEEEENS5_IJNS4_10UnderscoreESW_SW_EEEEENS4_13SM90_TMA_LOADENS4_14ComposedLayoutINS4_7SwizzleILi3ELi4ELi3EEENS4_18smem_ptr_flag_bitsILi8EEENSQ_INS5_IJNSA_ILi8EEESH_EEENS5_IJSH_SB_EEEEEEEvNS4_8identityESZ_S19_vS1A_EENS_8epilogue10collective6detail29Sm90TmaWarpSpecializedAdapterINS1D_15DefaultEpilogueIaSJ_SJ_NS1C_6thread17LinearCombinationIaLi1EiiLNS1H_9ScaleType4KindE0ELNS_15FloatRoundStyleE2EaEENS1_15EpilogueDefaultEEEEEvvEEEEvNT_6ParamsE)
        /*02c0*/ 	.short	0x0210
        /*02c2*/ 	.short	0x0470


	//----- nvinfo : EIATTR_SW_WAR
	.align		4
.L_43:
        /*02c4*/ 	.byte	0x04, 0x36
        /*02c6*/ 	.short	(.L_45 - .L_44)
.L_44:
        /*02c8*/ 	.word	0x00000008
.L_45:


//--------------------- .nv.callgraph             --------------------------
	.section	.nv.callgraph,"",@"SHT_CUDA_CALLGRAPH"
	.align	4
	.sectionentsize	8
	.align		4
        /*0000*/ 	.word	0x00000000
	.align		4
        /*0004*/ 	.word	0xffffffff
	.align		4
        /*0008*/ 	.word	index@(_ZN7cutlass13device_kernelINS_4gemm6kernel13GemmUniversalIN4cute5tupleIJiiiiEEENS1_10collective13CollectiveMmaINS1_34MainloopSm90TmaGmmaWarpSpecializedILi5ENS5_IJNS4_1CILi1EEESB_SB_EEENS1_35KernelTmaWarpSpecializedCooperativeEEENS5_IJNSA_ILi256EEENSA_ILi80EEENSA_ILi128EEEEEEaNS5_IJlSB_lEEEaSJ_NS4_8TiledMMAINS4_8MMA_AtomIJNS4_4SM904GMMA26MMA_64x16x32_S32S8S8_SS_TNEEEENS4_6LayoutINS5_IJNSA_ILi2EEESB_SB_EEENS5_IJSB_NSA_ILi0EEEST_EEEEENS5_IJNS4_10UnderscoreESW_SW_EEEEENS4_13SM90_TMA_LOADENS4_14ComposedLayoutINS4_7SwizzleILi3ELi4ELi3EEENS4_18smem_ptr_flag_bitsILi8EEENSQ_INS5_IJNSA_ILi8EEESH_EEENS5_IJSH_SB_EEEEEEEvNS4_8identityESZ_S19_vS1A_EENS_8epilogue10collective6detail29Sm90TmaWarpSpecializedAdapterINS1D_15DefaultEpilogueIaSJ_SJ_NS1C_6thread17LinearCombinationIaLi1EiiLNS1H_9ScaleType4KindE0ELNS_15FloatRoundStyleE2EaEENS1_15EpilogueDefaultEEEEEvvEEEEvNT_6ParamsE)
	.align		4
        /*000c*/ 	.word	index@(__assertfail)
	.align		4
        /*0010*/ 	.word	0x00000000
	.align		4
        /*0014*/ 	.word	0xfffffffe
	.align		4
        /*0018*/ 	.word	0x00000000
	.align		4
        /*001c*/ 	.word	0xfffffffd
	.align		4
        /*0020*/ 	.word	0x00000000
	.align		4
        /*0024*/ 	.word	0xfffffffc


//--------------------- .nv.constant4             --------------------------
	.section	.nv.constant4,"a",@progbits
	.align	8
	.align		8
.nv.constant4:
        /*0000*/ 	.dword	__assertfail
	.align		8
        /*0008*/ 	.dword	__unnamed_1
	.align		8
        /*0010*/ 	.dword	_ZN40_INTERNAL_ce956ad8_4_k_cu_d9568f89_135044cuda3std3__45__cpo5beginE
	.align		8
        /*0018*/ 	.dword	_ZN40_INTERNAL_ce956ad8_4_k_cu_d9568f89_135044cuda3std3__45__cpo3endE
	.align		8
        /*0020*/ 	.dword	_ZN40_INTERNAL_ce956ad8_4_k_cu_d9568f89_135044cuda3std3__45__cpo6cbeginE
	.align		8
        /*0028*/ 	.dword	_ZN40_INTERNAL_ce956ad8_4_k_cu_d9568f89_135044cuda3std3__45__cpo4cendE
	.align		8
        /*0030*/ 	.dword	_ZN40_INTERNAL_ce956ad8_4_k_cu_d9568f89_135044cuda3std3__442_GLOBAL__N__ce956ad8_4_k_cu_d9568f89_135046ignoreE
	.align		8
        /*0038*/ 	.dword	_ZN40_INTERNAL_ce956ad8_4_k_cu_d9568f89_135044cuda3std3__419piecewise_constructE
	.align		8
        /*0040*/ 	.dword	_ZN40_INTERNAL_ce956ad8_4_k_cu_d9568f89_135044cuda3std3__48in_placeE
	.align		8
        /*0048*/ 	.dword	_ZN40_INTERNAL_ce956ad8_4_k_cu_d9568f89_135044cuda3std6ranges3__45__cpo4swapE
	.align		8
        /*0050*/ 	.dword	_ZN40_INTERNAL_ce956ad8_4_k_cu_d9568f89_135044cuda3std6ranges3__45__cpo9iter_moveE
	.align		8
        /*0058*/ 	.dword	_ZN40_INTERNAL_ce956ad8_4_k_cu_d9568f89_135044cute7productE
	.align		8
        /*0060*/ 	.dword	_ZN40_INTERNAL_ce956ad8_4_k_cu_d9568f89_135044cute1_E
	.align		8
        /*0068*/ 	.dword	$str$22
	.align		8
        /*0070*/ 	.dword	$str$23


//--------------------- .text._ZN7cutlass13device_kernelINS_4gemm6kernel13GemmUniversalIN4cute5tupleIJiiiiEEENS1_10collective13CollectiveMmaINS1_34MainloopSm90TmaGmmaWarpSpecializedILi5ENS5_IJNS4_1CILi1EEESB_SB_EEENS1_35KernelTmaWarpSpecializedCooperativeEEENS5_IJNSA_ILi256EEENSA_ILi80EEENSA_ILi128EEEEEEaNS5_IJlSB_lEEEaSJ_NS4_8TiledMMAINS4_8MMA_AtomIJNS4_4SM904GMMA26MMA_64x16x32_S32S8S8_SS_TNEEEENS4_6LayoutINS5_IJNSA_ILi2EEESB_SB_EEENS5_IJSB_NSA_ILi0EEEST_EEEEENS5_IJNS4_10UnderscoreESW_SW_EEEEENS4_13SM90_TMA_LOADENS4_14ComposedLayoutINS4_7SwizzleILi3ELi4ELi3EEENS4_18smem_ptr_flag_bitsILi8EEENSQ_INS5_IJNSA_ILi8EEESH_EEENS5_IJSH_SB_EEEEEEEvNS4_8identityESZ_S19_vS1A_EENS_8epilogue10collective6detail29Sm90TmaWarpSpecializedAdapterINS1D_15DefaultEpilogueIaSJ_SJ_NS1C_6thread17LinearCombinationIaLi1EiiLNS1H_9ScaleType4KindE0ELNS_15FloatRoundStyleE2EaEENS1_15EpilogueDefaultEEEEEvvEEEEvNT_6ParamsE --------------------------
	.section	.text._ZN7cutlass13device_kernelINS_4gemm6kernel13GemmUniversalIN4cute5tupleIJiiiiEEENS1_10collective13CollectiveMmaINS1_34MainloopSm90TmaGmmaWarpSpecializedILi5ENS5_IJNS4_1CILi1EEESB_SB_EEENS1_35KernelTmaWarpSpecializedCooperativeEEENS5_IJNSA_ILi256EEENSA_ILi80EEENSA_ILi128EEEEEEaNS5_IJlSB_lEEEaSJ_NS4_8TiledMMAINS4_8MMA_AtomIJNS4_4SM904GMMA26MMA_64x16x32_S32S8S8_SS_TNEEEENS4_6LayoutINS5_IJNSA_ILi2EEESB_SB_EEENS5_IJSB_NSA_ILi0EEEST_EEEEENS5_IJNS4_10UnderscoreESW_SW_EEEEENS4_13SM90_TMA_LOADENS4_14ComposedLayoutINS4_7SwizzleILi3ELi4ELi3EEENS4_18smem_ptr_flag_bitsILi8EEENSQ_INS5_IJNSA_ILi8EEESH_EEENS5_IJSH_SB_EEEEEEEvNS4_8identityESZ_S19_vS1A_EENS_8epilogue10collective6detail29Sm90TmaWarpSpecializedAdapterINS1D_15DefaultEpilogueIaSJ_SJ_NS1C_6thread17LinearCombinationIaLi1EiiLNS1H_9ScaleType4KindE0ELNS_15FloatRoundStyleE2EaEENS1_15EpilogueDefaultEEEEEvvEEEEvNT_6ParamsE,"ax",@progbits
	.align	128
.text._ZN7cutlass13device_kernelINS_4gemm6kernel13GemmUniversalIN4cute5tupleIJiiiiEEENS1_10collective13CollectiveMmaINS1_34MainloopSm90TmaGmmaWarpSpecializedILi5ENS5_IJNS4_1CILi1EEESB_SB_EEENS1_35KernelTmaWarpSpecializedCooperativeEEENS5_IJNSA_ILi256EEENSA_ILi80EEENSA_ILi128EEEEEEaNS5_IJlSB_lEEEaSJ_NS4_8TiledMMAINS4_8MMA_AtomIJNS4_4SM904GMMA26MMA_64x16x32_S32S8S8_SS_TNEEEENS4_6LayoutINS5_IJNSA_ILi2EEESB_SB_EEENS5_IJSB_NSA_ILi0EEEST_EEEEENS5_IJNS4_10UnderscoreESW_SW_EEEEENS4_13SM90_TMA_LOADENS4_14ComposedLayoutINS4_7SwizzleILi3ELi4ELi3EEENS4_18smem_ptr_flag_bitsILi8EEENSQ_INS5_IJNSA_ILi8EEESH_EEENS5_IJSH_SB_EEEEEEEvNS4_8identityESZ_S19_vS1A_EENS_8epilogue10collective6detail29Sm90TmaWarpSpecializedAdapterINS1D_15DefaultEpilogueIaSJ_SJ_NS1C_6thread17LinearCombinationIaLi1EiiLNS1H_9ScaleType4KindE0ELNS_15FloatRoundStyleE2EaEENS1_15EpilogueDefaultEEEEEvvEEEEvNT_6ParamsE:
        .type           _ZN7cutlass13device_kernelINS_4gemm6kernel13GemmUniversalIN4cute5tupleIJiiiiEEENS1_10collective13CollectiveMmaINS1_34MainloopSm90TmaGmmaWarpSpecializedILi5ENS5_IJNS4_1CILi1EEESB_SB_EEENS1_35KernelTmaWarpSpecializedCooperativeEEENS5_IJNSA_ILi256EEENSA_ILi80EEENSA_ILi128EEEEEEaNS5_IJlSB_lEEEaSJ_NS4_8TiledMMAINS4_8MMA_AtomIJNS4_4SM904GMMA26MMA_64x16x32_S32S8S8_SS_TNEEEENS4_6LayoutINS5_IJNSA_ILi2EEESB_SB_EEENS5_IJSB_NSA_ILi0EEEST_EEEEENS5_IJNS4_10UnderscoreESW_SW_EEEEENS4_13SM90_TMA_LOADENS4_14ComposedLayoutINS4_7SwizzleILi3ELi4ELi3EEENS4_18smem_ptr_flag_bitsILi8EEENSQ_INS5_IJNSA_ILi8EEESH_EEENS5_IJSH_SB_EEEEEEEvNS4_8identityESZ_S19_vS1A_EENS_8epilogue10collective6detail29Sm90TmaWarpSpecializedAdapterINS1D_15DefaultEpilogueIaSJ_SJ_NS1C_6thread17LinearCombinationIaLi1EiiLNS1H_9ScaleType4KindE0ELNS_15FloatRoundStyleE2EaEENS1_15EpilogueDefaultEEEEEvvEEEEvNT_6ParamsE,@function
        .size           _ZN7cutlass13device_kernelINS_4gemm6kernel13GemmUniversalIN4cute5tupleIJiiiiEEENS1_10collective13CollectiveMmaINS1_34MainloopSm90TmaGmmaWarpSpecializedILi5ENS5_IJNS4_1CILi1EEESB_SB_EEENS1_35KernelTmaWarpSpecializedCooperativeEEENS5_IJNSA_ILi256EEENSA_ILi80EEENSA_ILi128EEEEEEaNS5_IJlSB_lEEEaSJ_NS4_8TiledMMAINS4_8MMA_AtomIJNS4_4SM904GMMA26MMA_64x16x32_S32S8S8_SS_TNEEEENS4_6LayoutINS5_IJNSA_ILi2EEESB_SB_EEENS5_IJSB_NSA_ILi0EEEST_EEEEENS5_IJNS4_10UnderscoreESW_SW_EEEEENS4_13SM90_TMA_LOADENS4_14ComposedLayoutINS4_7SwizzleILi3ELi4ELi3EEENS4_18smem_ptr_flag_bitsILi8EEENSQ_INS5_IJNSA_ILi8EEESH_EEENS5_IJSH_SB_EEEEEEEvNS4_8identityESZ_S19_vS1A_EENS_8epilogue10collective6detail29Sm90TmaWarpSpecializedAdapterINS1D_15DefaultEpilogueIaSJ_SJ_NS1C_6thread17LinearCombinationIaLi1EiiLNS1H_9ScaleType4KindE0ELNS_15FloatRoundStyleE2EaEENS1_15EpilogueDefaultEEEEEvvEEEEvNT_6ParamsE,(.L_x_232 - _ZN7cutlass13device_kernelINS_4gemm6kernel13GemmUniversalIN4cute5tupleIJiiiiEEENS1_10collective13CollectiveMmaINS1_34MainloopSm90TmaGmmaWarpSpecializedILi5ENS5_IJNS4_1CILi1EEESB_SB_EEENS1_35KernelTmaWarpSpecializedCooperativeEEENS5_IJNSA_ILi256EEENSA_ILi80EEENSA_ILi128EEEEEEaNS5_IJlSB_lEEEaSJ_NS4_8TiledMMAINS4_8MMA_AtomIJNS4_4SM904GMMA26MMA_64x16x32_S32S8S8_SS_TNEEEENS4_6LayoutINS5_IJNSA_ILi2EEESB_SB_EEENS5_IJSB_NSA_ILi0EEEST_EEEEENS5_IJNS4_10UnderscoreESW_SW_EEEEENS4_13SM90_TMA_LOADENS4_14ComposedLayoutINS4_7SwizzleILi3ELi4ELi3EEENS4_18smem_ptr_flag_bitsILi8EEENSQ_INS5_IJNSA_ILi8EEESH_EEENS5_IJSH_SB_EEEEEEEvNS4_8identityESZ_S19_vS1A_EENS_8epilogue10collective6detail29Sm90TmaWarpSpecializedAdapterINS1D_15DefaultEpilogueIaSJ_SJ_NS1C_6thread17LinearCombinationIaLi1EiiLNS1H_9ScaleType4KindE0ELNS_15FloatRoundStyleE2EaEENS1_15EpilogueDefaultEEEEEvvEEEEvNT_6ParamsE)
        .other          _ZN7cutlass13device_kernelINS_4gemm6kernel13GemmUniversalIN4cute5tupleIJiiiiEEENS1_10collective13CollectiveMmaINS1_34MainloopSm90TmaGmmaWarpSpecializedILi5ENS5_IJNS4_1CILi1EEESB_SB_EEENS1_35KernelTmaWarpSpecializedCooperativeEEENS5_IJNSA_ILi256EEENSA_ILi80EEENSA_ILi128EEEEEEaNS5_IJlSB_lEEEaSJ_NS4_8TiledMMAINS4_8MMA_AtomIJNS4_4SM904GMMA26MMA_64x16x32_S32S8S8_SS_TNEEEENS4_6LayoutINS5_IJNSA_ILi2EEESB_SB_EEENS5_IJSB_NSA_ILi0EEEST_EEEEENS5_IJNS4_10UnderscoreESW_SW_EEEEENS4_13SM90_TMA_LOADENS4_14ComposedLayoutINS4_7SwizzleILi3ELi4ELi3EEENS4_18smem_ptr_flag_bitsILi8EEENSQ_INS5_IJNSA_ILi8EEESH_EEENS5_IJSH_SB_EEEEEEEvNS4_8identityESZ_S19_vS1A_EENS_8epilogue10collective6detail29Sm90TmaWarpSpecializedAdapterINS1D_15DefaultEpilogueIaSJ_SJ_NS1C_6thread17LinearCombinationIaLi1EiiLNS1H_9ScaleType4KindE0ELNS_15FloatRoundStyleE2EaEENS1_15EpilogueDefaultEEEEEvvEEEEvNT_6ParamsE,@"STO_CUDA_ENTRY STV_DEFAULT"
_ZN7cutlass13device_kernelINS_4gemm6kernel13GemmUniversalIN4cute5tupleIJiiiiEEENS1_10collective13CollectiveMmaINS1_34MainloopSm90TmaGmmaWarpSpecializedILi5ENS5_IJNS4_1CILi1EEESB_SB_EEENS1_35KernelTmaWarpSpecializedCooperativeEEENS5_IJNSA_ILi256EEENSA_ILi80EEENSA_ILi128EEEEEEaNS5_IJlSB_lEEEaSJ_NS4_8TiledMMAINS4_8MMA_AtomIJNS4_4SM904GMMA26MMA_64x16x32_S32S8S8_SS_TNEEEENS4_6LayoutINS5_IJNSA_ILi2EEESB_SB_EEENS5_IJSB_NSA_ILi0EEEST_EEEEENS5_IJNS4_10UnderscoreESW_SW_EEEEENS4_13SM90_TMA_LOADENS4_14ComposedLayoutINS4_7SwizzleILi3ELi4ELi3EEENS4_18smem_ptr_flag_bitsILi8EEENSQ_INS5_IJNSA_ILi8EEESH_EEENS5_IJSH_SB_EEEEEEEvNS4_8identityESZ_S19_vS1A_EENS_8epilogue10collective6detail29Sm90TmaWarpSpecializedAdapterINS1D_15DefaultEpilogueIaSJ_SJ_NS1C_6thread17LinearCombinationIaLi1EiiLNS1H_9ScaleType4KindE0ELNS_15FloatRoundStyleE2EaEENS1_15EpilogueDefaultEEEEEvvEEEEvNT_6ParamsE:
[----:B------:R-:W0:Y:S01]  /*0000*/  LDC R1, c[0x0][0x28] ;  /* 0x00000a00ff017b82 */ /* 0x000e220000000800 */
[----:B------:R-:W1:Y:S01]  /*0010*/  S2R R3, SR_TID.X ;  /* 0x0000000000037919 */ /* 0x000e620000002100 */
[----:B------:R-:W-:Y:S01]  /*0020*/  ELECT P0, URZ, PT ;  /* 0x00000000003f782f */ /* 0x000fe20003800000 */
[----:B------:R-:W-:Y:S01]  /*0030*/  BSSY B0, `(.L_x_0) ;  /* 0x000000f000007945 */ /* 0x000fe20003800000 */
[--C-:B-1----:R-:W-:Y:S02]  /*0040*/  SHF.R.U32.HI R0, RZ, 0x5, R3.reuse ;  /* 0x00000005ff007819 */ /* 0x102fe40000011603 */
[----:B------:R-:W-:-:S03]  /*0050*/  SHF.R.U32.HI R14, RZ, 0x7, R3 ;  /* 0x00000007ff0e7819 */ /* 0x000fc60000011603 */
[----:B------:R-:W1:Y:S04]  /*0060*/  SHFL.IDX PT, R4, R0, RZ, 0x1f ;  /* 0x00001fff00047589 */ /* 0x000e6800000e0000 */
[----:B------:R2:W3:Y:S01]  /*0070*/  SHFL.IDX PT, R10, R14, RZ, 0x1f ;  /* 0x00001fff0e0a7589 */ /* 0x0004e200000e0000 */
[----:B-1----:R-:W-:-:S13]  /*0080*/  ISETP.NE.OR P0, PT, R4, RZ, !P0 ;  /* 0x000000ff0400720c */ /* 0x002fda0004705670 */
[----:B0-23--:R-:W-:Y:S05]  /*0090*/  @P0 BRA `(.L_x_1) ;  /* 0x0000000000200947 */ /* 0x00dfea0003800000 */
[----:B------:R-:W-:Y:S02]  /*00a0*/  ULDC.64 UR4, c[0x0][0x198] ;  /* 0x0000660000047ab9 */ /* 0x000fe40000000a00 */
[----:B------:R-:W-:Y:S02]  /*00b0*/  UIADD3 UR6, UP0, UR4, 0xf0, URZ ;  /* 0x000000f004067890 */ /* 0x000fe4000ff1e03f */
[----:B------:R-:W-:Y:S02]  /*00c0*/  UIADD3 UR4, UP1, UR4, 0x1f0, URZ ;  /* 0x000001f004047890 */ /* 0x000fe4000ff3e03f */
[----:B------:R-:W-:Y:S02]  /*00d0*/  UIADD3.X UR7, URZ, UR5, URZ, UP0, !UPT ;  /* 0x000000053f077290 */ /* 0x000fe400087fe43f */
[----:B------:R-:W-:-:S07]  /*00e0*/  UIADD3.X UR5, URZ, UR5, URZ, UP1, !UPT ;  /* 0x000000053f057290 */ /* 0x000fce0008ffe43f */
[----:B------:R0:W-:Y:S02]  /*00f0*/  UTMACCTL.PF [UR6] ;  /* 0x00000000060079b9 */ /* 0x0001e40008040000 */
[----:B------:R0:W-:Y:S02]  /*0100*/  UTMACCTL.PF [UR4] ;  /* 0x00000000040079b9 */ /* 0x0001e40008040000 */
[----:B0-----:R-:W-:Y:S01]  /*0110*/  NOP ;  /* 0x0000000000007918 */ /* 0x001fe20000000000 */
.L_x_1:
[----:B------:R-:W-:Y:S05]  /*0120*/  BSYNC B0 ;  /* 0x0000000000007941 */ /* 0x000fea0003800000 */
.L_x_0:
[----:B------:R-:W0:Y:S02]  /*0130*/  SHFL.IDX PT, R2, R0, RZ, 0x1f ;  /* 0x00001fff00027589 */ /* 0x000e2400000e0000 */
[----:B0-----:R-:W-:-:S13]  /*0140*/  ISETP.NE.AND P0, PT, R2, RZ, PT ;  /* 0x000000ff0200720c */ /* 0x001fda0003f05270 */
[----:B------:R-:W-:Y:S05]  /*0150*/  @P0 BRA `(.L_x_2) ;  /* 0x0000000000600947 */ /* 0x000fea0003800000 */
[----:B------:R-:W0:Y:S01]  /*0160*/  S2UR UR8, SR_CgaCtaId ;  /* 0x00000000000879c3 */ /* 0x000e220000008800 */
[----:B------:R-:W-:Y:S01]  /*0170*/  UMOV UR4, 0x400 ;  /* 0x0000040000047882 */ /* 0x000fe20000000000 */
[----:B------:R-:W-:Y:S01]  /*0180*/  UMOV UR5, 0x1 ;  /* 0x0000000100057882 */ /* 0x000fe20000000000 */
[----:B------:R-:W-:Y:S01]  /*0190*/  UMOV UR6, 0x100 ;  /* 0x0000010000067882 */ /* 0x000fe20000000000 */
[----:B------:R-:W-:Y:S01]  /*01a0*/  ELECT P0, URZ, PT ;  /* 0x00000000003f782f */ /* 0x000fe20003800000 */
[----:B------:R-:W-:-:S04]  /*01b0*/  UIADD3 UR6, -UR6, 0x100000, URZ ;  /* 0x0010000006067890 */ /* 0x000fc8000fffe13f */
[----:B------:R-:W-:Y:S02]  /*01c0*/  USHF.L.U32 UR7, UR6, 0xb, URZ ;  /* 0x0000000b06077899 */ /* 0x000fe4000800063f */
[----:B------:R-:W-:Y:S02]  /*01d0*/  USHF.L.U32 UR6, UR6, 0x1, URZ ;  /* 0x0000000106067899 */ /* 0x000fe4000800063f */
[----:B0-----:R-:W-:Y:S02]  /*01e0*/  ULEA UR8, UR8, UR4, 0x18 ;  /* 0x0000000408087291 */ /* 0x001fe4000f8ec03f */
[----:B------:R-:W-:-:S04]  /*01f0*/  UIADD3 UR4, -UR5, 0x100000, URZ ;  /* 0x0010000005047890 */ /* 0x000fc8000fffe13f */
[----:B------:R-:W-:Y:S02]  /*0200*/  USHF.L.U32 UR5, UR4, 0xb, URZ ;  /* 0x0000000b04057899 */ /* 0x000fe4000800063f */
[----:B------:R-:W-:Y:S01]  /*0210*/  USHF.L.U32 UR4, UR4, 0x1, URZ ;  /* 0x0000000104047899 */ /* 0x000fe2000800063f */
[----:B------:R-:W0:Y:S11]  /*0220*/  FENCE.VIEW.ASYNC.S ;  /* 0x00000000000073c6 */ /* 0x000e360000000000 */
[----:B0-----:R0:W1:Y:S01]  /*0230*/  SYNCS.EXCH.64 URZ, [UR8], UR4 ;  /* 0x00000004083f75b2 */ /* 0x0010620008000100 */
[----:B------:R0:W2:Y:S01]  /*0240*/  SYNCS.EXCH.64 URZ, [UR8+0x28], UR6 ;  /* 0x00002806083f75b2 */ /* 0x0000a20008000100 */
[----:B------:R0:W3:Y:S01]  /*0250*/  SYNCS.EXCH.64 URZ, [UR8+0x8], UR4 ;  /* 0x00000804083f75b2 */ /* 0x0000e20008000100 */
[----:B------:R0:W4:Y:S01]  /*0260*/  SYNCS.EXCH.64 URZ, [UR8+0x30], UR6 ;  /* 0x00003006083f75b2 */ /* 0x0001220008000100 */
[----:B------:R0:W0:Y:S01]  /*0270*/  SYNCS.EXCH.64 URZ, [UR8+0x10], UR4 ;  /* 0x00001004083f75b2 */ /* 0x0000220008000100 */
[----:B------:R0:W0:Y:S01]  /*0280*/  SYNCS.EXCH.64 URZ, [UR8+0x38], UR6 ;  /* 0x00003806083f75b2 */ /* 0x0000220008000100 */
[----:B------:R0:W0:Y:S01]  /*0290*/  SYNCS.EXCH.64 URZ, [UR8+0x18], UR4 ;  /* 0x00001804083f75b2 */ /* 0x0000220008000100 */
[----:B------:R0:W0:Y:S01]  /*02a0*/  SYNCS.EXCH.64 URZ, [UR8+0x40], UR6 ;  /* 0x00004006083f75b2 */ /* 0x0000220008000100 */
[----:B------:R0:W0:Y:S01]  /*02b0*/  SYNCS.EXCH.64 URZ, [UR8+0x20], UR4 ;  /* 0x00002004083f75b2 */ /* 0x0000220008000100 */
[----:B------:R0:W0:Y:S01]  /*02c0*/  SYNCS.EXCH.64 URZ, [UR8+0x48], UR6 ;  /* 0x00004806083f75b2 */ /* 0x0000220008000100 */
[----:B------:R-:W-:Y:S01]  /*02d0*/  NOP ;  /* 0x0000000000007918 */ /* 0x000fe20000000000 */
.L_x_2:
[----:B------:R-:W5:Y:S01]  /*02e0*/  SHFL.IDX PT, R0, R0, RZ, 0x1f ;  /* 0x00001fff00007589 */ /* 0x000f6200000e0000 */
[----:B------:R-:W-:Y:S01]  /*02f0*/  ELECT P0, URZ, PT ;  /* 0x00000000003f782f */ /* 0x000fe20003800000 */
[----:B------:R-:W1:Y:S01]  /*0300*/  LDC R2, c[0x0][0x65c] ;  /* 0x00019700ff027b82 */ /* 0x000e620000000800 */
[----:B------:R-:W-:Y:S01]  /*0310*/  SHF.R.S32.HI R7, RZ, 0x1f, R4 ;  /* 0x0000001fff077819 */ /* 0x000fe20000011404 */
[----:B------:R-:W2:Y:S01]  /*0320*/  S2R R5, SR_CTAID.Y ;  /* 0x0000000000057919 */ /* 0x000ea20000002600 */
[----:B0-----:R-:W-:Y:S01]  /*0330*/  UMOV UR4, 0x20 ;  /* 0x0000002000047882 */ /* 0x001fe20000000000 */
[----:B------:R-:W-:Y:S01]  /*0340*/  NOP ;  /* 0x0000000000007918 */ /* 0x000fe20000000000 */
[----:B------:R-:W-:Y:S01]  /*0350*/  LEA.HI R7, R7, R4, RZ, 0x2 ;  /* 0x0000000407077211 */ /* 0x000fe200078f10ff */
[----:B------:R-:W0:Y:S01]  /*0360*/  S2R R6, SR_CTAID.X ;  /* 0x0000000000067919 */ /* 0x000e220000002500 */
[----:B------:R-:W-:Y:S01]  /*0370*/  ISETP.NE.AND P2, PT, R10, RZ, PT ;  /* 0x000000ff0a00720c */ /* 0x000fe20003f45270 */
[----:B------:R-:W-:Y:S01]  /*0380*/  NOP ;  /* 0x0000000000007918 */ /* 0x000fe20000000000 */
[----:B------:R-:W-:-:S02]  /*0390*/  LOP3.LUT R7, R7, 0xfffffffc, RZ, 0xc0, !PT ;  /* 0xfffffffc07077812 */ /* 0x000fc400078ec0ff */
[----:B-----5:R-:W-:Y:S02]  /*03a0*/  ISETP.NE.OR P0, PT, R0, RZ, !P0 ;  /* 0x000000ff0000720c */ /* 0x020fe40004705670 */
[----:B-1----:R-:W-:-:S04]  /*03b0*/  ISETP.NE.AND P3, PT, R2, 0x1, PT ;  /* 0x000000010200780c */ /* 0x002fc80003f65270 */
[----:B------:R-:W-:Y:S01]  /*03c0*/  P2R R0, PR, RZ, 0x8 ;  /* 0x00000008ff007803 */ /* 0x000fe20000000000 */
[----:B------:R-:W-:Y:S01]  /*03d0*/  IMAD.IADD R0, R4, 0x1, -R7 ;  /* 0x0000000104007824 */ /* 0x000fe200078e0a07 */
[----:B------:R-:W-:Y:S01]  /*03e0*/  LOP3.LUT R4, R3, 0x7f, RZ, 0xc0, !PT ;  /* 0x0000007f03047812 */ /* 0x000fe200078ec0ff */
[----:B------:R-:W-:-:S03]  /*03f0*/  IMAD.MOV.U32 R7, RZ, RZ, RZ ;  /* 0x000000ffff077224 */ /* 0x000fc600078e00ff */
[----:B------:R-:W-:Y:S01]  /*0400*/  ISETP.NE.AND P1, PT, R0, 0x3, PT ;  /* 0x000000030000780c */ /* 0x000fe20003f25270 */
[----:B------:R-:W-:Y:S01]  /*0410*/  VOTEU.ALL UP0, P0 ;  /* 0x00000000003f7886 */ /* 0x000fe20000000000 */
[----:B------:R-:W-:Y:S01]  /*0420*/  VOTEU.ALL UP1, P0 ;  /* 0x00000000003f7886 */ /* 0x000fe20000020000 */
[----:B------:R-:W0:Y:S01]  /*0430*/  @P3 LDC R17, c[0x0][0x10] ;  /* 0x00000400ff113b82 */ /* 0x000e220000000800 */
[----:B--2---:R-:W-:Y:S02]  /*0440*/  @P3 IMAD.MOV.U32 R8, RZ, RZ, R5 ;  /* 0x000000ffff083224 */ /* 0x004fe400078e0005 */
[----:B------:R-:W-:Y:S01]  /*0450*/  @!UP0 UMOV UR6, 0x400 ;  /* 0x0000040000068882 */ /* 0x000fe20000000000 */
[----:B------:R-:W-:-:S04]  /*0460*/  @!UP0 UIADD3 UR4, -UR4, 0x100000, URZ ;  /* 0x0010000004048890 */ /* 0x000fc8000fffe13f */
[----:B------:R-:W-:Y:S02]  /*0470*/  @!UP0 USHF.L.U32 UR5, UR4, 0xb, URZ ;  /* 0x0000000b04058899 */ /* 0x000fe4000800063f */
[----:B------:R-:W-:Y:S01]  /*0480*/  @!UP0 USHF.L.U32 UR4, UR4, 0x1, URZ ;  /* 0x0000000104048899 */ /* 0x000fe2000800063f */
[----:B------:R-:W-:Y:S01]  /*0490*/  @P3 IMAD.MOV.U32 R9, RZ, RZ, RZ ;  /* 0x000000ffff093224 */ /* 0x000fe200078e00ff */
[----:B------:R-:W1:Y:S08]  /*04a0*/  @!UP0 S2UR UR7, SR_CgaCtaId ;  /* 0x00000000000789c3 */ /* 0x000e700000008800 */
[----:B------:R-:W2:Y:S01]  /*04b0*/  @!P3 LDC R11, c[0x0][0xc] ;  /* 0x00000300ff0bbb82 */ /* 0x000ea20000000800 */
[----:B0-----:R-:W-:Y:S01]  /*04c0*/  @P3 IMAD.WIDE.U32 R16, R6, R17, R8 ;  /* 0x0000001106103225 */ /* 0x001fe200078e0008 */
[----:B-1----:R-:W-:Y:S01]  /*04d0*/  @!UP0 ULEA UR8, UR7, UR6, 0x18 ;  /* 0x0000000607088291 */ /* 0x002fe2000f8ec03f */
[----:B------:R-:W-:-:S02]  /*04e0*/  VOTEU.ALL UP0, P0 ;  /* 0x00000000003f7886 */ /* 0x000fc40000000000 */
[----:B------:R-:W-:Y:S01]  /*04f0*/  ULDC UR6, c[0x0][0xc] ;  /* 0x0000030000067ab9 */ /* 0x000fe20000000800 */
[----:B------:R-:W-:Y:S01]  /*0500*/  ISETP.EQ.OR P0, PT, R0, RZ, !P1 ;  /* 0x000000ff0000720c */ /* 0x000fe20004f02670 */
[----:B------:R-:W-:-:S03]  /*0510*/  ULDC UR7, c[0x0][0x10] ;  /* 0x0000040000077ab9 */ /* 0x000fc60000000800 */
[C---:B------:R-:W-:Y:S01]  /*0520*/  ISETP.EQ.AND P0, PT, R10.reuse, RZ, P0 ;  /* 0x000000ff0a00720c */ /* 0x040fe20000702270 */
[----:B------:R-:W-:Y:S02]  /*0530*/  VIADD R10, R10, 0xffffffff ;  /* 0xffffffff0a0a7836 */ /* 0x000fe40000000000 */
[----:B--2---:R-:W-:Y:S01]  /*0540*/  @!P3 IMAD.WIDE.U32 R8, R11, R5, R6 ;  /* 0x000000050b08b225 */ /* 0x004fe200078e0006 */
[----:B------:R-:W0:Y:S02]  /*0550*/  FENCE.VIEW.ASYNC.S ;  /* 0x00000000000073c6 */ /* 0x000e240000000000 */
[----:B0-----:R-:W3:Y:S01]  /*0560*/  @!UP0 SYNCS.EXCH.64 URZ, [UR8+0x60], UR4 ;  /* 0x00006004083f85b2 */ /* 0x001ee20008000100 */
[----:B------:R-:W-:Y:S01]  /*0570*/  SEL R18, RZ, 0x1, !P0 ;  /* 0x00000001ff127807 */ /* 0x000fe20004000000 */
[----:B------:R-:W-:Y:S01]  /*0580*/  @P3 IMAD.MOV.U32 R11, RZ, RZ, RZ ;  /* 0x000000ffff0b3224 */ /* 0x000fe200078e00ff */
[----:B------:R-:W-:Y:S01]  /*0590*/  ISETP.GE.U32.AND P1, PT, R10, 0x2, PT ;  /* 0x000000020a00780c */ /* 0x000fe20003f26070 */
[----:B------:R-:W-:-:S02]  /*05a0*/  @!P3 IMAD.MOV.U32 R16, RZ, RZ, R8 ;  /* 0x000000ffff10b224 */ /* 0x000fc400078e0008 */
[----:B------:R-:W-:Y:S01]  /*05b0*/  @P3 IMAD.IADD R17, R17, 0x1, R11 ;  /* 0x0000000111113824 */ /* 0x000fe200078e020b */
[----:B------:R-:W-:Y:S01]  /*05c0*/  SEL R18, R18, 0x2, P1 ;  /* 0x0000000212127807 */ /* 0x000fe20000800000 */
[----:B------:R-:W-:Y:S01]  /*05d0*/  @!P3 IMAD.MOV.U32 R17, RZ, RZ, R9 ;  /* 0x000000ffff11b224 */ /* 0x000fe200078e0009 */
[----:B------:R0:W3:Y:S01]  /*05e0*/  @!UP1 SYNCS.EXCH.64 URZ, [UR8+0x68], UR4 ;  /* 0x00006804083f95b2 */ /* 0x0000e20008000100 */
[----:B------:R-:W-:Y:S01]  /*05f0*/  NOP ;  /* 0x0000000000007918 */ /* 0x000fe20000000000 */
[----:B0-----:R-:W-:-:S03]  /*0600*/  UIMAD.WIDE.U32 UR4, UR6, UR7, URZ ;  /* 0x00000007060472a5 */ /* 0x001fc6000f8e003f */
[----:B------:R-:W-:Y:S02]  /*0610*/  ULDC UR6, c[0x0][0x14] ;  /* 0x0000050000067ab9 */ /* 0x000fe40000000800 */
[----:B------:R-:W-:Y:S02]  /*0620*/  UIMAD.WIDE.U32 UR42, UR4, UR6, URZ ;  /* 0x00000006042a72a5 */ /* 0x000fe4000f8e003f */
[----:B------:R-:W-:-:S04]  /*0630*/  UIMAD UR38, UR5, UR6, URZ ;  /* 0x00000006052672a4 */ /* 0x000fc8000f8e023f */
[----:B------:R-:W-:Y:S01]  /*0640*/  UIADD3 UR38, UR43, UR38, URZ ;  /* 0x000000262b267290 */ /* 0x000fe2000fffe03f */
[----:B---34-:R-:W-:Y:S06]  /*0650*/  BAR.SYNC.DEFER_BLOCKING 0x0 ;  /* 0x0000000000007b1d */ /* 0x018fec0000010000 */
[----:B------:R-:W-:Y:S05]  /*0660*/  @!P2 BRA `(.L_x_3) ;  /* 0x000000780048a947 */ /* 0x000fea0003800000 */
[----:B------:R-:W-:-:S13]  /*0670*/  ISETP.GT.U32.AND P0, PT, R10, 0x1, PT ;  /* 0x000000010a00780c */ /* 0x000fda0003f04070 */
[----:B------:R-:W-:Y:S05]  /*0680*/  @P0 EXIT ;  /* 0x000000000000094d */ /* 0x000fea0003800000 */
[----:B------:R-:W-:Y:S01]  /*0690*/  ULDC.64 UR4, c[0x0][0x650] ;  /* 0x0001940000047ab9 */ /* 0x000fe20000000a00 */
[----:B------:R-:W-:Y:S01]  /*06a0*/  PRMT R0, RZ, 0x7610, R0 ;  /* 0x00007610ff007816 */ /* 0x000fe20000000000 */
[----:B------:R-:W-:Y:S01]  /*06b0*/  IMAD.MOV.U32 R113, RZ, RZ, -0x1 ;  /* 0xffffffffff717424 */ /* 0x000fe200078e00ff */
[----:B------:R-:W-:Y:S01]  /*06c0*/  ISETP.GE.U32.AND P0, PT, R16, UR4, PT ;  /* 0x0000000410007c0c */ /* 0x000fe2000bf06070 */
[----:B------:R-:W-:Y:S02]  /*06d0*/  IMAD.MOV.U32 R114, RZ, RZ, -0x1 ;  /* 0xffffffffff727424 */ /* 0x000fe400078e00ff */
[----:B------:R-:W-:Y:S01]  /*06e0*/  IMAD.MOV.U32 R19, RZ, RZ, -0x1 ;  /* 0xffffffffff137424 */ /* 0x000fe200078e00ff */
[----:B------:R-:W-:-:S13]  /*06f0*/  ISETP.GE.U32.AND.EX P0, PT, R17, UR5, PT, P0 ;  /* 0x0000000511007c0c */ /* 0x000fda000bf06100 */
[----:B------:R-:W-:Y:S05]  /*0700*/  @P0 BRA `(.L_x_4) ;  /* 0x0000000400580947 */ /* 0x000fea0003800000 */
[----:B------:R-:W0:Y:S01]  /*0710*/  LDC.64 R20, c[0x0][0x628] ;  /* 0x00018a00ff147b82 */ /* 0x000e220000000a00 */
[----:B------:R-:W-:Y:S02]  /*0720*/  IMAD.MOV.U32 R8, RZ, RZ, R16 ;  /* 0x000000ffff087224 */ /* 0x000fe400078e0010 */
[----:B------:R-:W-:-:S05]  /*0730*/  IMAD.MOV.U32 R9, RZ, RZ, R17 ;  /* 0x000000ffff097224 */ /* 0x000fca00078e0011 */
[----:B------:R-:W1:Y:S08]  /*0740*/  LDC R0, c[0x0][0x630] ;  /* 0x00018c00ff007b82 */ /* 0x000e700000000800 */
[----:B------:R-:W2:Y:S01]  /*0750*/  LDC.64 R22, c[0x0][0x620] ;  /* 0x00018800ff167b82 */ /* 0x000ea20000000a00 */
[----:B0-----:R-:W-:-:S04]  /*0760*/  ISETP.NE.U32.AND P0, PT, R20, RZ, PT ;  /* 0x000000ff1400720c */ /* 0x001fc80003f05070 */
[----:B------:R-:W-:-:S13]  /*0770*/  ISETP.NE.AND.EX P0, PT, R21, RZ, PT, P0 ;  /* 0x000000ff1500720c */ /* 0x000fda0003f05300 */
[----:B-12---:R-:W-:Y:S05]  /*0780*/  @!P0 BRA `(.L_x_5) ;  /* 0x0000000000288947 */ /* 0x006fea0003800000 */
[----:B------:R-:W0:Y:S02]  /*0790*/  LDC R13, c[0x0][0x634] ;  /* 0x00018d00ff0d7b82 */ /* 0x000e240000000800 */
[----:B0-----:R-:W-:-:S05]  /*07a0*/  IADD3 R13, P0, R16, R13, RZ ;  /* 0x0000000d100d7210 */ /* 0x001fca0007f1e0ff */
[----:B------:R-:W-:-:S04]  /*07b0*/  IMAD.X R15, RZ, RZ, R17, P0 ;  /* 0x000000ffff0f7224 */ /* 0x000fc800000e0611 */
[----:B------:R-:W-:-:S04]  /*07c0*/  IMAD.WIDE.U32 R8, R15, R20, RZ ;  /* 0x000000140f087225 */ /* 0x000fc800078e00ff */
[----:B------:R-:W-:-:S04]  /*07d0*/  IMAD.WIDE.U32 R10, P0, R13, R21, R8 ;  /* 0x000000150d0a7225 */ /* 0x000fc80007800008 */
[----:B------:R-:W-:-:S04]  /*07e0*/  IMAD.WIDE.U32 R8, R13, R20, RZ ;  /* 0x000000140d087225 */ /* 0x000fc800078e00ff */
[----:B------:R-:W-:Y:S01]  /*07f0*/  IMAD.X R13, RZ, RZ, RZ, P0 ;  /* 0x000000ffff0d7224 */ /* 0x000fe200000e06ff */
[----:B------:R-:W-:Y:S01]  /*0800*/  IADD3 RZ, P0, R9, R10, RZ ;  /* 0x0000000a09ff7210 */ /* 0x000fe20007f1e0ff */
[----:B------:R-:W-:-:S04]  /*0810*/  IMAD.MOV.U32 R12, RZ, RZ, R11 ;  /* 0x000000ffff0c7224 */ /* 0x000fc800078e000b */
[----:B------:R-:W-:-:S08]  /*0820*/  IMAD.WIDE.U32.X R8, R15, R21, R12, P0 ;  /* 0x000000150f087225 */ /* 0x000fd000000e040c */
.L_x_5:
[-CC-:B------:R-:W-:Y:S01]  /*0830*/  SHF.R.U64 R25, R8, R0.reuse, R9.reuse ;  /* 0x0000000008197219 */ /* 0x180fe20000001209 */
[----:B------:R-:W0:Y:S01]  /*0840*/  LDC R12, c[0x0][0x618] ;  /* 0x00018600ff0c7b82 */ /* 0x000e220000000800 */
[----:B------:R-:W-:Y:S01]  /*0850*/  SHF.R.U32.HI R7, RZ, R0, R9 ;  /* 0x00000000ff077219 */ /* 0x000fe20000011609 */
[----:B------:R-:W-:Y:S01]  /*0860*/  ULDC UR4, c[0x0][0x150] ;  /* 0x0000540000047ab9 */ /* 0x000fe20000000800 */
[----:B------:R-:W-:Y:S02]  /*0870*/  IADD3 R11, P0, RZ, -R25, RZ ;  /* 0x80000019ff0b7210 */ /* 0x000fe40007f1e0ff */
[----:B------:R-:W-:-:S03]  /*0880*/  I2FP.F32.U32 R0, R6 ;  /* 0x0000000600007245 */ /* 0x000fc60000201000 */
[----:B------:R-:W1:Y:S01]  /*0890*/  LDC.64 R30, c[0x0][0x640] ;  /* 0x00019000ff1e7b82 */ /* 0x000e620000000a00 */
[----:B------:R-:W-:Y:S02]  /*08a0*/  IMAD.X R13, RZ, RZ, ~R7, P0 ;  /* 0x000000ffff0d7224 */ /* 0x000fe400000e0e07 */
[----:B------:R-:W-:Y:S01]  /*08b0*/  FMUL R0, R0, UR4 ;  /* 0x0000000400007c20 */ /* 0x000fe20008400000 */
[----:B------:R-:W-:Y:S01]  /*08c0*/  IMAD.WIDE.U32 R8, R11, R22, R16 ;  /* 0x000000160b087225 */ /* 0x000fe200078e0010 */
[----:B------:R-:W-:-:S03]  /*08d0*/  ULDC UR4, c[0x0][0x154] ;  /* 0x0000550000047ab9 */ /* 0x000fc60000000800 */
[----:B------:R-:W-:Y:S01]  /*08e0*/  IMAD R10, R13, R22, RZ ;  /* 0x000000160d0a7224 */ /* 0x000fe200078e02ff */
[----:B------:R-:W2:Y:S01]  /*08f0*/  LDC R7, c[0x0][0x144] ;  /* 0x00005100ff077b82 */ /* 0x000ea20000000800 */
[----:B------:R-:W3:Y:S02]  /*0900*/  F2I.U32.TRUNC.NTZ R0, R0 ;  /* 0x0000000000007305 */ /* 0x000ee4000020f000 */
[----:B------:R-:W-:-:S04]  /*0910*/  IMAD R11, R11, R23, R10 ;  /* 0x000000170b0b7224 */ /* 0x000fc800078e020a */
[----:B------:R-:W-:Y:S01]  /*0920*/  IMAD.IADD R9, R9, 0x1, R11 ;  /* 0x0000000109097824 */ /* 0x000fe200078e020b */
[----:B------:R-:W4:Y:S01]  /*0930*/  LDC R24, c[0x0][0x608] ;  /* 0x00018200ff187b82 */ /* 0x000f220000000800 */
[----:B------:R-:W-:-:S03]  /*0940*/  IMAD.MOV.U32 R11, RZ, RZ, -0x1 ;  /* 0xffffffffff0b7424 */ /* 0x000fc600078e00ff */
[-CC-:B0-----:R-:W-:Y:S02]  /*0950*/  SHF.R.U64 R22, R8, R12.reuse, R9.reuse ;  /* 0x0000000c08167219 */ /* 0x181fe40000001209 */
[----:B------:R-:W-:Y:S02]  /*0960*/  I2FP.F32.U32 R8, R5 ;  /* 0x0000000500087245 */ /* 0x000fe40000201000 */
[----:B------:R-:W0:Y:S01]  /*0970*/  LDC R28, c[0x0][0x658] ;  /* 0x00019600ff1c7b82 */ /* 0x000e220000000800 */
[----:B-1----:R-:W-:Y:S01]  /*0980*/  ISETP.NE.U32.AND P0, PT, R30, RZ, PT ;  /* 0x000000ff1e00720c */ /* 0x002fe20003f05070 */
[----:B---3--:R-:W-:Y:S02]  /*0990*/  IMAD.MOV R10, RZ, RZ, -R0 ;  /* 0x000000ffff0a7224 */ /* 0x008fe400078e0a00 */
[----:B------:R-:W-:Y:S01]  /*09a0*/  FMUL R8, R8, UR4 ;  /* 0x0000000408087c20 */ /* 0x000fe20008400000 */
[----:B------:R-:W-:Y:S02]  /*09b0*/  SHF.R.U32.HI R9, RZ, R12, R9 ;  /* 0x0000000cff097219 */ /* 0x000fe40000011609 */
[----:B------:R-:W-:Y:S01]  /*09c0*/  ISETP.NE.AND.EX P0, PT, R31, RZ, PT, P0 ;  /* 0x000000ff1f00720c */ /* 0x000fe20003f05300 */
[----:B------:R1:W3:Y:S01]  /*09d0*/  F2I.U32.TRUNC.NTZ R15, R8 ;  /* 0x00000008000f7305 */ /* 0x0002e2000020f000 */
[----:B------:R-:W1:Y:S01]  /*09e0*/  LDC R20, c[0x0][0x148] ;  /* 0x00005200ff147b82 */ /* 0x000e620000000800 */
[----:B--2---:R-:W-:-:S07]  /*09f0*/  IMAD R0, R7, R10, R6 ;  /* 0x0000000a07007224 */ /* 0x004fce00078e0206 */
[----:B------:R-:W2:Y:S01]  /*0a00*/  LDC R26, c[0x0][0x600] ;  /* 0x00018000ff1a7b82 */ /* 0x000ea20000000800 */
[-CC-:B----4-:R-:W-:Y:S02]  /*0a10*/  SHF.R.U64 R32, R22, R24.reuse, R9.reuse ;  /* 0x0000001816207219 */ /* 0x190fe40000001209 */
[----:B------:R-:W-:Y:S01]  /*0a20*/  SHF.R.U32.HI R7, RZ, R24, R9 ;  /* 0x00000018ff077219 */ /* 0x000fe20000011609 */
[----:B------:R-:W-:-:S04]  /*0a30*/  IMAD.MOV.U32 R9, RZ, RZ, 0x1 ;  /* 0x00000001ff097424 */ /* 0x000fc800078e00ff */
[----:B------:R-:W4:Y:S01]  /*0a40*/  LDC R21, c[0x0][0x648] ;  /* 0x00019200ff157b82 */ /* 0x000f220000000800 */
[-C--:B0-----:R-:W-:Y:S02]  /*0a50*/  SHF.L.U32 R6, R11, R28.reuse, RZ ;  /* 0x0000001c0b067219 */ /* 0x081fe400000006ff */
[--C-:B------:R-:W-:Y:S02]  /*0a60*/  SHF.R.U64 R24, R32, R28, R7.reuse ;  /* 0x0000001c20187219 */ /* 0x100fe40000001207 */
[----:B------:R-:W-:Y:S02]  /*0a70*/  LOP3.LUT R13, RZ, R6, RZ, 0x33, !PT ;  /* 0x00000006ff0d7212 */ /* 0x000fe400078e33ff */
[-C--:B------:R-:W-:Y:S01]  /*0a80*/  SHF.R.U32.HI R7, RZ, R28.reuse, R7 ;  /* 0x0000001cff077219 */ /* 0x080fe20000011607 */
[----:B------:R-:W0:Y:S01]  /*0a90*/  LDC R23, c[0x0][0x638] ;  /* 0x00018e00ff177b82 */ /* 0x000e220000000800 */
[----:B------:R-:W-:Y:S01]  /*0aa0*/  SHF.L.U32 R12, R9, R28, RZ ;  /* 0x0000001c090c7219 */ /* 0x000fe200000006ff */
[----:B------:R-:W-:-:S06]  /*0ab0*/  IMAD.MOV.U32 R6, RZ, RZ, R24 ;  /* 0x000000ffff067224 */ /* 0x000fcc00078e0018 */
[----:B------:R-:W0:Y:S01]  /*0ac0*/  LDC R113, c[0x0][0x610] ;  /* 0x00018400ff717b82 */ /* 0x000e220000000800 */
[----:B-1-3--:R-:W-:Y:S05]  /*0ad0*/  @!P0 BRA `(.L_x_6) ;  /* 0x0000000000288947 */ /* 0x00afea0003800000 */
[----:B------:R-:W1:Y:S02]  /*0ae0*/  LDC R11, c[0x0][0x64c] ;  /* 0x00019300ff0b7b82 */ /* 0x000e640000000800 */
[----:B-1----:R-:W-:-:S05]  /*0af0*/  IADD3 R11, P0, R24, R11, RZ ;  /* 0x0000000b180b7210 */ /* 0x002fca0007f1e0ff */
        /* <DEDUP_REMOVED lines=8> */
.L_x_6:
[----:B----4-:R-:W-:Y:S01]  /*0b80*/  SHF.R.U64 R6, R6, R21, R7 ;  /* 0x0000001506067219 */ /* 0x010fe20000001207 */
[----:B--2---:R-:W-:Y:S01]  /*0b90*/  VIADD R7, R26, 0xffffffff ;  /* 0xffffffff1a077836 */ /* 0x004fe20000000000 */
[----:B------:R-:W-:Y:S01]  /*0ba0*/  LOP3.LUT R13, R32, R13, RZ, 0xc0, !PT ;  /* 0x0000000d200d7212 */ /* 0x000fe200078ec0ff */
[----:B------:R-:W-:Y:S02]  /*0bb0*/  IMAD.MOV R15, RZ, RZ, -R15 ;  /* 0x000000ffff0f7224 */ /* 0x000fe400078e0a0f */
[----:B------:R-:W-:Y:S02]  /*0bc0*/  IMAD.MOV R8, RZ, RZ, -R6 ;  /* 0x000000ffff087224 */ /* 0x000fe400078e0a06 */
[----:B------:R-:W-:Y:S01]  /*0bd0*/  IMAD R13, R12, R6, R13 ;  /* 0x000000060c0d7224 */ /* 0x000fe200078e020d */
[----:B------:R-:W-:Y:S01]  /*0be0*/  LOP3.LUT R6, R22, R7, RZ, 0xc0, !PT ;  /* 0x0000000716067212 */ /* 0x000fe200078ec0ff */
[----:B------:R-:W-:Y:S02]  /*0bf0*/  @P3 IMAD R0, R20, R15, R5 ;  /* 0x0000000f14003224 */ /* 0x000fe400078e0205 */
[----:B0-----:R-:W-:-:S02]  /*0c00*/  IMAD R5, R8, R23, R24 ;  /* 0x0000001708057224 */ /* 0x001fc400078e0218 */
[----:B------:R-:W-:Y:S02]  /*0c10*/  IMAD R113, R13, R113, R0 ;  /* 0x000000710d717224 */ /* 0x000fe400078e0200 */
[----:B------:R-:W-:Y:S02]  /*0c20*/  IMAD R6, R5, R26, R6 ;  /* 0x0000001a05067224 */ /* 0x000fe400078e0206 */
[----:B------:R-:W-:Y:S02]  /*0c30*/  IMAD.MOV.U32 R0, RZ, RZ, 0x1 ;  /* 0x00000001ff007424 */ /* 0x000fe400078e00ff */
[----:B------:R-:W-:Y:S01]  /*0c40*/  IMAD.MOV.U32 R19, RZ, RZ, R25 ;  /* 0x000000ffff137224 */ /* 0x000fe200078e0019 */
[----:B------:R-:W-:Y:S02]  /*0c50*/  SEL R114, R6, R113, !P3 ;  /* 0x0000007106727207 */ /* 0x000fe40005800000 */
[----:B------:R-:W-:-:S07]  /*0c60*/  SEL R113, R113, R6, !P3 ;  /* 0x0000000671717207 */ /* 0x000fce0005800000 */
.L_x_4:
[----:B------:R-:W-:-:S08]  /*0c70*/  NOP ;  /* 0x0000000000007918 */ /* 0x000fd00000000000 */
[----:B------:R-:W0:Y:S02]  /*0c80*/  USETMAXREG.TRY_ALLOC.CTAPOOL UP0, 0xe8 ;  /* 0x000000e8000079c8 */ /* 0x000e240008000600 */
[----:B0-----:R-:W-:-:S13]  /*0c90*/  PLOP3.LUT P0, PT, PT, PT, UP0, 0x80, 0x0 ;  /* 0x000000000000781c */ /* 0x001fda0003f0f008 */
[----:B------:R-:W-:Y:S05]  /*0ca0*/  @!P0 BRA `(.L_x_4) ;  /* 0xfffffffc00f08947 */ /* 0x000fea000383ffff */
[----:B------:R-:W-:Y:S01]  /*0cb0*/  ULDC.64 UR4, c[0x0][0x598] ;  /* 0x0001660000047ab9 */ /* 0x000fe20000000a00 */
[----:B------:R-:W-:Y:S01]  /*0cc0*/  ULDC.64 UR44, c[0x0][0x208] ;  /* 0x00008200002c7ab9 */ /* 0x000fe20000000a00 */
[----:B------:R-:W-:-:S04]  /*0cd0*/  ISETP.NE.U32.AND P0, PT, RZ, UR4, PT ;  /* 0x00000004ff007c0c */ /* 0x000fc8000bf05070 */
[----:B------:R-:W-:-:S13]  /*0ce0*/  ISETP.NE.AND.EX P0, PT, RZ, UR5, PT, P0 ;  /* 0x00000005ff007c0c */ /* 0x000fda000bf05300 */
[----:B------:R-:W-:Y:S05]  /*0cf0*/  @!P0 BRA `(.L_x_7) ;  /* 0x00000000001c8947 */ /* 0x000fea0003800000 */
[----:B------:R-:W0:Y:S02]  /*0d00*/  LDC.64 R6, c[0x0][0x598] ;  /* 0x00016600ff067b82 */ /* 0x000e240000000a00 */
[----:B0-----:R-:W2:Y:S02]  /*0d10*/  LDG.E.64 R6, desc[UR44][R6.64] ;  /* 0x0000002c06067981 */ /* 0x001ea4000c1e1b00 */
[----:B--2---:R-:W-:-:S04]  /*0d20*/  ISETP.NE.U32.AND P0, PT, R6, RZ, PT ;  /* 0x000000ff0600720c */ /* 0x004fc80003f05070 */
[----:B------:R-:W-:-:S13]  /*0d30*/  ISETP.NE.AND.EX P0, PT, R7, RZ, PT, P0 ;  /* 0x000000ff0700720c */ /* 0x000fda0003f05300 */
[----:B------:R-:W-:Y:S05]  /*0d40*/  @!P0 BRA `(.L_x_7) ;  /* 0x0000000000088947 */ /* 0x000fea0003800000 */
[----:B------:R0:W5:Y:S01]  /*0d50*/  LD.E R104, desc[UR44][R6.64] ;  /* 0x0000002c06687980 */ /* 0x000162000c101900 */
[----:B------:R-:W-:Y:S05]  /*0d60*/  BRA `(.L_x_8) ;  /* 0x0000000000247947 */ /* 0x000fea0003800000 */
.L_x_7:
[----:B------:R-:W-:Y:S02]  /*0d70*/  ULDC.64 UR4, c[0x0][0x588] ;  /* 0x0001620000047ab9 */ /* 0x000fe40000000a00 */
[----:B------:R-:W-:-:S04]  /*0d80*/  ISETP.NE.U32.AND P0, PT, RZ, UR4, PT ;  /* 0x00000004ff007c0c */ /* 0x000fc8000bf05070 */
[----:B------:R-:W-:-:S13]  /*0d90*/  ISETP.NE.AND.EX P0, PT, RZ, UR5, PT, P0 ;  /* 0x00000005ff007c0c */ /* 0x000fda000bf05300 */
[----:B------:R-:W-:Y:S05]  /*0da0*/  @!P0 BRA `(.L_x_9) ;  /* 0x00000000000c8947 */ /* 0x000fea0003800000 */
[----:B------:R-:W0:Y:S02]  /*0db0*/  LDC.64 R104, c[0x0][0x588] ;  /* 0x00016200ff687b82 */ /* 0x000e240000000a00 */
[----:B0-----:R1:W5:Y:S01]  /*0dc0*/  LDG.E R104, desc[UR44][R104.64] ;  /* 0x0000002c68687981 */ /* 0x001362000c1e1900 */
[----:B------:R-:W-:Y:S05]  /*0dd0*/  BRA `(.L_x_8) ;  /* 0x0000000000087947 */ /* 0x000fea0003800000 */
.L_x_9:
[----:B------:R-:W-:Y:S02]  /*0de0*/  ULDC UR4, c[0x0][0x580] ;  /* 0x0001600000047ab9 */ /* 0x000fe40000000800 */
[----:B------:R-:W-:-:S07]  /*0df0*/  IMAD.U32 R104, RZ, RZ, UR4 ;  /* 0x00000004ff687e24 */ /* 0x000fce000f8e00ff */
.L_x_8:
[----:B------:R-:W-:Y:S02]  /*0e00*/  ULDC.64 UR4, c[0x0][0x5a0] ;  /* 0x0001680000047ab9 */ /* 0x000fe40000000a00 */
[----:B------:R-:W-:-:S04]  /*0e10*/  ISETP.NE.U32.AND P0, PT, RZ, UR4, PT ;  /* 0x00000004ff007c0c */ /* 0x000fc8000bf05070 */
[----:B------:R-:W-:-:S13]  /*0e20*/  ISETP.NE.AND.EX P0, PT, RZ, UR5, PT, P0 ;  /* 0x00000005ff007c0c */ /* 0x000fda000bf05300 */
[----:B------:R-:W-:Y:S05]  /*0e30*/  @!P0 BRA `(.L_x_10) ;  /* 0x00000000001c8947 */ /* 0x000fea0003800000 */
[----:B0-----:R-:W0:Y:S02]  /*0e40*/  LDC.64 R6, c[0x0][0x5a0] ;  /* 0x00016800ff067b82 */ /* 0x001e240000000a00 */
[----:B0-----:R-:W2:Y:S02]  /*0e50*/  LDG.E.64 R6, desc[UR44][R6.64] ;  /* 0x0000002c06067981 */ /* 0x001ea4000c1e1b00 */
[----:B--2---:R-:W-:-:S04]  /*0e60*/  ISETP.NE.U32.AND P0, PT, R6, RZ, PT ;  /* 0x000000ff0600720c */ /* 0x004fc80003f05070 */
[----:B------:R-:W-:-:S13]  /*0e70*/  ISETP.NE.AND.EX P0, PT, R7, RZ, PT, P0 ;  /* 0x000000ff0700720c */ /* 0x000fda0003f05300 */
[----:B------:R-:W-:Y:S05]  /*0e80*/  @!P0 BRA `(.L_x_10) ;  /* 0x0000000000088947 */ /* 0x000fea0003800000 */
[----:B-1----:R0:W5:Y:S01]  /*0e90*/  LD.E R105, desc[UR44][R6.64] ;  /* 0x0000002c06697980 */ /* 0x002162000c101900 */
[----:B------:R-:W-:Y:S05]  /*0ea0*/  BRA `(.L_x_11) ;  /* 0x0000000000247947 */ /* 0x000fea0003800000 */
.L_x_10:
[----:B------:R-:W-:Y:S02]  /*0eb0*/  ULDC.64 UR4, c[0x0][0x590] ;  /* 0x0001640000047ab9 */ /* 0x000fe40000000a00 */
[----:B------:R-:W-:-:S04]  /*0ec0*/  ISETP.NE.U32.AND P0, PT, RZ, UR4, PT ;  /* 0x00000004ff007c0c */ /* 0x000fc8000bf05070 */
[----:B------:R-:W-:-:S13]  /*0ed0*/  ISETP.NE.AND.EX P0, PT, RZ, UR5, PT, P0 ;  /* 0x00000005ff007c0c */ /* 0x000fda000bf05300 */
[----:B------:R-:W-:Y:S05]  /*0ee0*/  @!P0 BRA `(.L_x_12) ;  /* 0x00000000000c8947 */ /* 0x000fea0003800000 */
[----:B0-----:R-:W1:Y:S02]  /*0ef0*/  LDC.64 R6, c[0x0][0x590] ;  /* 0x00016400ff067b82 */ /* 0x001e640000000a00 */
[----:B-1----:R1:W5:Y:S01]  /*0f00*/  LDG.E R105, desc[UR44][R6.64] ;  /* 0x0000002c06697981 */ /* 0x002362000c1e1900 */
[----:B------:R-:W-:Y:S05]  /*0f10*/  BRA `(.L_x_11) ;  /* 0x0000000000087947 */ /* 0x000fea0003800000 */
.L_x_12:
[----:B------:R-:W-:Y:S02]  /*0f20*/  ULDC UR4, c[0x0][0x584] ;  /* 0x0001610000047ab9 */ /* 0x000fe40000000800 */
[----:B-1----:R-:W-:-:S07]  /*0f30*/  IMAD.U32 R105, RZ, RZ, UR4 ;  /* 0x00000004ff697e24 */ /* 0x002fce000f8e00ff */
.L_x_11:
[----:B------:R-:W-:-:S13]  /*0f40*/  LOP3.LUT P0, RZ, R0, 0xff, RZ, 0xc0, !PT ;  /* 0x000000ff00ff7812 */ /* 0x000fda000780c0ff */
[----:B------:R-:W-:Y:S05]  /*0f50*/  @!P0 EXIT ;  /* 0x000000000000894d */ /* 0x000fea0003800000 */
[----:B------:R-:W2:Y:S01]  /*0f60*/  LDC R107, c[0x0][0x658] ;  /* 0x00019600ff6b7b82 */ /* 0x000ea20000000800 */
[----:B------:R-:W-:Y:S01]  /*0f70*/  ULDC.64 UR6, c[0x0][0x288] ;  /* 0x0000a20000067ab9 */ /* 0x000fe20000000a00 */
[----:B------:R-:W-:Y:S01]  /*0f80*/  LOP3.LUT R14, R14, 0x1, RZ, 0xc0, !PT ;  /* 0x000000010e0e7812 */ /* 0x000fe200078ec0ff */
[----:B------:R-:W-:Y:S01]  /*0f90*/  UIADD3 UR4, UR7, 0x7f, URZ ;  /* 0x0000007f07047890 */ /* 0x000fe2000fffe03f */
[----:B------:R-:W-:Y:S01]  /*0fa0*/  SHF.R.U32.HI R0, RZ, 0x2, R3 ;  /* 0x00000002ff007819 */ /* 0x000fe20000011603 */
[----:B------:R-:W-:Y:S01]  /*0fb0*/  IMAD.U32 R5, RZ, RZ, UR6 ;  /* 0x00000006ff057e24 */ /* 0x000fe2000f8e00ff */
[----:B------:R-:W-:Y:S01]  /*0fc0*/  SHF.R.U32.HI R4, RZ, 0x1, R4 ;  /* 0x00000001ff047819 */ /* 0x000fe20000011604 */
[----:B------:R-:W-:Y:S01]  /*0fd0*/  USHF.R.S32.HI UR5, URZ, 0x1f, UR4 ;  /* 0x0000001f3f057899 */ /* 0x000fe20008011404 */
[----:B------:R-:W-:Y:S01]  /*0fe0*/  LOP3.LUT R106, R3, 0x3, RZ, 0xc0, !PT ;  /* 0x00000003036a7812 */ /* 0x000fe200078ec0ff */
[----:B01----:R-:W-:Y:S01]  /*0ff0*/  IMAD.SHL.U32 R7, R14, 0x40, RZ ;  /* 0x000000400e077824 */ /* 0x003fe200078e00ff */
[----:B------:R-:W-:Y:S01]  /*1000*/  LOP3.LUT R0, R0, 0x7, RZ, 0xc0, !PT ;  /* 0x0000000700007812 */ /* 0x000fe200078ec0ff */
[----:B------:R-:W-:Y:S01]  /*1010*/  ULEA.HI UR5, UR5, UR4, URZ, 0x7 ;  /* 0x0000000405057291 */ /* 0x000fe2000f8f383f */
[----:B------:R-:W-:Y:S01]  /*1020*/  LOP3.LUT R23, R4, 0x30, RZ, 0xc0, !PT ;  /* 0x0000003004177812 */ /* 0x000fe200078ec0ff */
[----:B------:R-:W-:Y:S01]  /*1030*/  IMAD R106, R106, -0x2, R5 ;  /* 0xfffffffe6a6a7824 */ /* 0x000fe200078e0205 */
[--C-:B------:R-:W-:Y:S01]  /*1040*/  LOP3.LUT R22, R7, 0x40, R0.reuse, 0xe2, !PT ;  /* 0x0000004007167812 */ /* 0x100fe200078ee200 */
[----:B------:R-:W-:Y:S01]  /*1050*/  USHF.R.S32.HI UR39, URZ, 0x7, UR5 ;  /* 0x000000073f277899 */ /* 0x000fe20008011405 */
[-C--:B------:R-:W-:Y:S01]  /*1060*/  IADD3 R5, RZ, -R23.reuse, -R0 ;  /* 0x80000017ff057210 */ /* 0x080fe20007ffe800 */
[----:B------:R-:W-:Y:S01]  /*1070*/  IMAD.MOV.U32 R0, RZ, RZ, -0x1 ;  /* 0xffffffffff007424 */ /* 0x000fe200078e00ff */
[C---:B------:R-:W-:Y:S01]  /*1080*/  LOP3.LUT R109, R3.reuse, 0x80, RZ, 0xc0, !PT ;  /* 0x00000080036d7812 */ /* 0x040fe200078ec0ff */
[----:B------:R-:W-:Y:S01]  /*1090*/  UISETP.LT.AND UP0, UPT, UR39, 0x1, UPT ;  /* 0x000000012700788c */ /* 0x000fe2000bf01270 */
[----:B------:R-:W-:Y:S01]  /*10a0*/  IMAD.MOV.U32 R4, RZ, RZ, 0x1 ;  /* 0x00000001ff047424 */ /* 0x000fe200078e00ff */
[----:B------:R-:W-:Y:S01]  /*10b0*/  ULDC UR4, c[0x0][0x284] ;  /* 0x0000a10000047ab9 */ /* 0x000fe20000000800 */
[----:B------:R-:W-:Y:S01]  /*10c0*/  IMAD R5, R14, -0x40, R5 ;  /* 0xffffffc00e057824 */ /* 0x000fe200078e0205 */
[----:B------:R-:W-:Y:S01]  /*10d0*/  LOP3.LUT R22, R22, R23, RZ, 0xfc, !PT ;  /* 0x0000001716167212 */ /* 0x000fe200078efcff */
[----:B------:R-:W-:Y:S01]  /*10e0*/  USEL UR40, UR39, 0x1, UP0 ;  /* 0x0000000127287887 */ /* 0x000fe20008000000 */
[-C--:B--2---:R-:W-:Y:S01]  /*10f0*/  SHF.L.U32 R0, R0, R107.reuse, RZ ;  /* 0x0000006b00007219 */ /* 0x084fe200000006ff */
[----:B------:R-:W-:Y:S01]  /*1100*/  IMAD.SHL.U32 R108, R3, 0x2, RZ ;  /* 0x00000002036c7824 */ /* 0x000fe200078e00ff */
[----:B------:R-:W-:Y:S01]  /*1110*/  SHF.L.U32 R107, R4, R107, RZ ;  /* 0x0000006b046b7219 */ /* 0x000fe200000006ff */
[----:B------:R-:W-:Y:S01]  /*1120*/  VIADD R111, R5, UR4 ;  /* 0x00000004056f7c36 */ /* 0x000fe20008000000 */
[----:B------:R-:W-:Y:S01]  /*1130*/  SHF.R.U32.HI R109, RZ, 0x7, R109 ;  /* 0x00000007ff6d7819 */ /* 0x000fe2000001166d */
[----:B------:R-:W-:Y:S01]  /*1140*/  IMAD.MOV.U32 R23, RZ, RZ, RZ ;  /* 0x000000ffff177224 */ /* 0x000fe200078e00ff */
[----:B------:R-:W-:Y:S01]  /*1150*/  LOP3.LUT R110, RZ, R0, RZ, 0x33, !PT ;  /* 0x00000000ff6e7212 */ /* 0x000fe200078e33ff */
[----:B------:R-:W-:Y:S01]  /*1160*/  UIADD3 UR40, UR39, -UR40, URZ ;  /* 0x8000002827287290 */ /* 0x000fe2000fffe03f */
[----:B------:R-:W-:Y:S01]  /*1170*/  UMOV UR36, URZ ;  /* 0x0000003f00247c82 */ /* 0x000fe20008000000 */
[----:B------:R-:W-:-:S10]  /*1180*/  UMOV UR37, URZ ;  /* 0x0000003f00257c82 */ /* 0x000fd40008000000 */
.L_x_194:
[----:B------:R-:W0:Y:S01]  /*1190*/  SHFL.IDX PT, R0, R109, RZ, 0x1f ;  /* 0x00001fff6d007589 */ /* 0x000e2200000e0000 */
[----:B-1----:R-:W1:Y:S01]  /*11a0*/  S2UR UR7, SR_CgaCtaId ;  /* 0x00000000000779c3 */ /* 0x002e620000008800 */
[----:B------:R-:W-:Y:S01]  /*11b0*/  UMOV UR6, 0x400 ;  /* 0x0000040000067882 */ /* 0x000fe20000000000 */
[----:B0-----:R-:W-:Y:S01]  /*11c0*/  R2UR UR4, R0 ;  /* 0x00000000000472ca */ /* 0x001fe200000e0000 */
[----:B-1----:R-:W-:-:S12]  /*11d0*/  ULEA UR6, UR7, UR6, 0x18 ;  /* 0x0000000607067291 */ /* 0x002fd8000f8ec03f */
[----:B------:R-:W-:-:S04]  /*11e0*/  ULEA.HI UR5, UR4, UR4, URZ, 0x1 ;  /* 0x0000000404057291 */ /* 0x000fc8000f8f083f */
[----:B------:R-:W-:-:S04]  /*11f0*/  ULOP3.LUT UR5, UR5, 0x7fffe, URZ, 0xc0, !UPT ;  /* 0x0007fffe05057892 */ /* 0x000fc8000f8ec03f */
[----:B------:R-:W-:-:S03]  /*1200*/  UIADD3 UR5, UR4, -UR5, URZ ;  /* 0x8000000504057290 */ /* 0x000fc6000fffe03f */
[----:B------:R-:W-:Y:S01]  /*1210*/  ULDC UR4, c[0x0][0x28c] ;  /* 0x0000a30000047ab9 */ /* 0x000fe20000000800 */
[----:B------:R-:W-:Y:S01]  /*1220*/  ULEA UR5, UR5, UR6, 0xd ;  /* 0x0000000605057291 */ /* 0x000fe2000f8e683f */
[----:B------:R-:W-:-:S03]  /*1230*/  ISETP.LT.AND P0, PT, RZ, UR4, PT ;  /* 0x00000004ff007c0c */ /* 0x000fc6000bf01270 */
[----:B------:R-:W-:-:S04]  /*1240*/  UIADD3 UR5, UR5, 0x100, URZ ;  /* 0x0000010005057890 */ /* 0x000fc8000fffe03f */
[----:B------:R-:W-:-:S04]  /*1250*/  USHF.R.U32.HI UR5, URZ, 0x4, UR5 ;  /* 0x000000043f057899 */ /* 0x000fc80008011605 */
[----:B------:R-:W-:-:S04]  /*1260*/  ULOP3.LUT UR5, UR5, 0x3fff, URZ, 0xc0, !UPT ;  /* 0x00003fff05057892 */ /* 0x000fc8000f8ec03f */
[----:B------:R-:W-:Y:S01]  /*1270*/  ULOP3.LUT UR41, UR5, 0x10000, URZ, 0xfc, !UPT ;  /* 0x0001000005297892 */ /* 0x000fe2000f8efc3f */
[----:B---34-:R-:W-:Y:S11]  /*1280*/  @P0 BRA `(.L_x_13) ;  /* 0x0000000000400947 */ /* 0x018ff60003800000 */
[----:B------:R-:W-:Y:S01]  /*1290*/  MOV R0, 0x0 ;  /* 0x0000000000007802 */ /* 0x000fe20000000f00 */
[----:B------:R-:W-:Y:S01]  /*12a0*/  ULDC.64 UR4, c[0x4][0x68] ;  /* 0x01001a0000047ab9 */ /* 0x000fe20000000a00 */
[----:B------:R-:W-:Y:S01]  /*12b0*/  ULDC.64 UR6, c[0x4][0x8] ;  /* 0x0100020000067ab9 */ /* 0x000fe20000000a00 */
[----:B------:R-:W-:Y:S01]  /*12c0*/  IMAD.U32 R4, RZ, RZ, UR4 ;  /* 0x00000004ff047e24 */ /* 0x000fe2000f8e00ff */
[----:B------:R0:W1:Y:S01]  /*12d0*/  LDC.64 R14, c[0x4][R0] ;  /* 0x01000000000e7b82 */ /* 0x0000620000000a00 */
[----:B------:R-:W-:Y:S01]  /*12e0*/  IMAD.U32 R5, RZ, RZ, UR5 ;  /* 0x00000005ff057e24 */ /* 0x000fe2000f8e00ff */
[----:B------:R-:W-:Y:S01]  /*12f0*/  ULDC.64 UR4, c[0x4][0x70] ;  /* 0x01001c0000047ab9 */ /* 0x000fe20000000a00 */
[----:B------:R-:W-:Y:S02]  /*1300*/  IMAD.U32 R10, RZ, RZ, UR6 ;  /* 0x00000006ff0a7e24 */ /* 0x000fe4000f8e00ff */
[----:B------:R-:W-:Y:S02]  /*1310*/  IMAD.U32 R6, RZ, RZ, UR4 ;  /* 0x00000004ff067e24 */ /* 0x000fe4000f8e00ff */
[----:B------:R-:W-:-:S02]  /*1320*/  IMAD.U32 R7, RZ, RZ, UR5 ;  /* 0x00000005ff077e24 */ /* 0x000fc4000f8e00ff */
[----:B------:R-:W-:Y:S02]  /*1330*/  IMAD.U32 R11, RZ, RZ, UR7 ;  /* 0x00000007ff0b7e24 */ /* 0x000fe4000f8e00ff */
[----:B------:R-:W-:Y:S02]  /*1340*/  IMAD.MOV.U32 R8, RZ, RZ, 0x1e1 ;  /* 0x000001e1ff087424 */ /* 0x000fe400078e00ff */
[----:B------:R-:W-:Y:S02]  /*1350*/  IMAD.MOV.U32 R12, RZ, RZ, 0x1 ;  /* 0x00000001ff0c7424 */ /* 0x000fe400078e00ff */
[----:B0-----:R-:W-:-:S07]  /*1360*/  IMAD.MOV.U32 R13, RZ, RZ, RZ ;  /* 0x000000ffff0d7224 */ /* 0x001fce00078e00ff */
[----:B------:R-:W-:-:S07]  /*1370*/  LEPC R20, `(.L_x_13) ;  /* 0x000000001014794e */ /* 0x000fce0000000000 */
[----:B-1---5:R-:W-:Y:S05]  /*1380*/  CALL.ABS.NOINC R14 ;  /* 0x000000000e007343 */ /* 0x022fea0003c00000 */
.L_x_13:
[----:B------:R-:W-:-:S04]  /*1390*/  LOP3.LUT R0, R18, 0x1, RZ, 0xfc, !PT ;  /* 0x0000000112007812 */ /* 0x000fc800078efcff */
[----:B------:R-:W-:-:S13]  /*13a0*/  ISETP.NE.AND P0, PT, R0, 0x3, PT ;  /* 0x000000030000780c */ /* 0x000fda0003f05270 */
[----:B------:R-:W-:Y:S05]  /*13b0*/  @!P0 BRA `(.L_x_14) ;  /* 0x0000000000048947 */ /* 0x000fea0003800000 */
[----:B------:R-:W-:Y:S01]  /*13c0*/  BPT.TRAP 0x1 ;  /* 0x000000040000795c */ /* 0x000fe20000300000 */
.L_x_14:
[----:B------:R-:W0:Y:S01]  /*13d0*/  S2UR UR5, SR_CgaCtaId ;  /* 0x00000000000579c3 */ /* 0x000e220000008800 */
[----:B------:R-:W-:Y:S01]  /*13e0*/  UMOV UR4, 0x400 ;  /* 0x0000040000047882 */ /* 0x000fe20000000000 */
[----:B------:R-:W-:Y:S02]  /*13f0*/  IMAD.U32 R0, RZ, RZ, UR36 ;  /* 0x00000024ff007e24 */ /* 0x000fe4000f8e00ff */
[----:B------:R-:W-:-:S03]  /*1400*/  IMAD.U32 R3, RZ, RZ, UR37 ;  /* 0x00000025ff037e24 */ /* 0x000fc6000f8e00ff */
[----:B------:R-:W-:Y:S01]  /*1410*/  SHF.L.U32 R0, R0, 0x1f, RZ ;  /* 0x0000001f00007819 */ /* 0x000fe200000006ff */
[----:B0-----:R-:W-:-:S06]  /*1420*/  ULEA UR4, UR5, UR4, 0x18 ;  /* 0x0000000405047291 */ /* 0x001fcc000f8ec03f */
[----:B------:R-:W-:-:S04]  /*1430*/  IMAD.U32 R6, RZ, RZ, UR4 ;  /* 0x00000004ff067e24 */ /* 0x000fc8000f8e00ff */
[----:B------:R-:W-:-:S04]  /*1440*/  IMAD R3, R3, 0x8, R6 ;  /* 0x0000000803037824 */ /* 0x000fc800078e0206 */
[----:B------:R0:W1:Y:S01]  /*1450*/  SYNCS.PHASECHK.TRANS64.TRYWAIT P1, [R3+URZ], R0 ;  /* 0x00000000030075a7 */ /* 0x000062000802017f */
[----:B------:R-:W-:Y:S05]  /*1460*/  @!P0 BRA `(.L_x_15) ;  /* 0x0000000000048947 */ /* 0x000fea0003800000 */
[----:B------:R-:W-:Y:S01]  /*1470*/  BPT.TRAP 0x1 ;  /* 0x000000040000795c */ /* 0x000fe20000300000 */
.L_x_15:
[----:B------:R-:W-:-:S05]  /*1480*/  IMAD.U32 R4, RZ, RZ, UR40 ;  /* 0x00000028ff047e24 */ /* 0x000fca000f8e00ff */
[----:B------:R-:W-:Y:S01]  /*1490*/  ISETP.GE.AND P2, PT, R4, 0x1, PT ;  /* 0x000000010400780c */ /* 0x000fe20003f46270 */
[----:B-1----:R-:W-:-:S12]  /*14a0*/  @P1 BRA `(.L_x_16) ;  /* 0x0000000000081947 */ /* 0x002fd80003800000 */
[----:B------:R-:W1:Y:S02]  /*14b0*/  SYNCS.PHASECHK.TRANS64.TRYWAIT P1, [R3+URZ], R0 ;  /* 0x00000000030075a7 */ /* 0x000e64000802017f */
[----:B-1----:R-:W-:Y:S05]  /*14c0*/  @!P1 BRA `(.L_x_17) ;  /* 0x0000008000449947 */ /* 0x002fea0003800000 */
.L_x_16:
[----:B------:R-:W-:Y:S05]  /*14d0*/  WARPSYNC.ALL ;  /* 0x0000000000007948 */ /* 0x000fea0003800000 */
[----:B------:R-:W-:Y:S01]  /*14e0*/  R2UR UR4, R6 ;  /* 0x00000000060472ca */ /* 0x000fe200000e0000 */
[----:B------:R-:W-:Y:S01]  /*14f0*/  ULEA UR6, UR37, UR41, 0xb ;  /* 0x0000002925067291 */ /* 0x000fe2000f8e583f */
[----:B------:R-:W-:Y:S01]  /*1500*/  WARPGROUP.ARRIVE ;  /* 0x00000000000079c5 */ /* 0x000fe20000000000 */
[----:B------:R-:W-:Y:S01]  /*1510*/  UMOV UR9, 0x40000040 ;  /* 0x4000004000097882 */ /* 0x000fe20000000000 */
[----:B------:R-:W-:Y:S01]  /*1520*/  UMOV UR11, 0x40000040 ;  /* 0x40000040000b7882 */ /* 0x000fe20000000000 */
[----:B------:R-:W-:Y:S01]  /*1530*/  UMOV UR13, UR9 ;  /* 0x00000009000d7c82 */ /* 0x000fe20008000000 */
[----:B------:R-:W-:Y:S01]  /*1540*/  UMOV UR15, 0x40000040 ;  /* 0x40000040000f7882 */ /* 0x000fe20000000000 */
[----:B------:R-:W-:Y:S01]  /*1550*/  UMOV UR17, UR9 ;  /* 0x0000000900117c82 */ /* 0x000fe20008000000 */
[----:B------:R-:W-:Y:S01]  /*1560*/  UMOV UR8, UR6 ;  /* 0x0000000600087c82 */ /* 0x000fe20008000000 */
[----:B------:R-:W-:Y:S01]  /*1570*/  UMOV UR19, 0x40000040 ;  /* 0x4000004000137882 */ /* 0x000fe20000000000 */
[----:B------:R-:W-:Y:S01]  /*1580*/  UMOV UR12, UR8 ;  /* 0x00000008000c7c82 */ /* 0x000fe20008000000 */
[----:B------:R-:W-:Y:S01]  /*1590*/  UMOV UR16, UR8 ;  /* 0x0000000800107c82 */ /* 0x000fe20008000000 */
[----:B------:R-:W-:Y:S01]  /*15a0*/  UMOV UR20, UR8 ;  /* 0x0000000800147c82 */ /* 0x000fe20008000000 */
[----:B------:R-:W-:Y:S01]  /*15b0*/  UIADD3 UR4, UR4, 0x28100, URZ ;  /* 0x0002810004047890 */ /* 0x000fe2000fffe03f */
[----:B------:R-:W-:Y:S01]  /*15c0*/  UMOV UR21, UR9 ;  /* 0x0000000900157c82 */ /* 0x000fe20008000000 */
[----:B------:R-:W-:-:S02]  /*15d0*/  UMOV UR23, 0x40000040 ;  /* 0x4000004000177882 */ /* 0x000fc40000000000 */
[----:B------:R-:W-:Y:S01]  /*15e0*/  USHF.R.U32.HI UR4, URZ, 0x4, UR4 ;  /* 0x000000043f047899 */ /* 0x000fe20008011604 */
[----:B------:R-:W-:Y:S01]  /*15f0*/  UMOV UR24, UR8 ;  /* 0x0000000800187c82 */ /* 0x000fe20008000000 */
[----:B------:R-:W-:Y:S02]  /*1600*/  UMOV UR25, UR9 ;  /* 0x0000000900197c82 */ /* 0x000fe40008000000 */
[----:B------:R-:W-:Y:S01]  /*1610*/  ULOP3.LUT UR4, UR4, 0x3fff, URZ, 0xc0, !UPT ;  /* 0x00003fff04047892 */ /* 0x000fe2000f8ec03f */
[----:B------:R-:W-:Y:S01]  /*1620*/  UMOV UR27, 0x40000040 ;  /* 0x40000040001b7882 */ /* 0x000fe20000000000 */
[----:B------:R-:W-:Y:S02]  /*1630*/  UIADD3 UR7, UR6, 0x400, URZ ;  /* 0x0000040006077890 */ /* 0x000fe4000fffe03f */
[----:B------:R-:W-:-:S04]  /*1640*/  ULOP3.LUT UR4, UR4, 0x10000, URZ, 0xfc, !UPT ;  /* 0x0001000004047892 */ /* 0x000fc8000f8efc3f */
[----:B------:R-:W-:-:S04]  /*1650*/  UIMAD UR5, UR37, 0x280, UR4 ;  /* 0x00000280250578a4 */ /* 0x000fc8000f8e0204 */
[----:B------:R-:W-:Y:S02]  /*1660*/  UIADD3 UR14, UR5, 0x80, URZ ;  /* 0x00000080050e7890 */ /* 0x000fe4000fffe03f */
[----:B------:R-:W-:Y:S02]  /*1670*/  UIADD3 UR18, UR5, 0x100, URZ ;  /* 0x0000010005127890 */ /* 0x000fe4000fffe03f */
[----:B------:R-:W-:Y:S01]  /*1680*/  UMOV UR10, UR5 ;  /* 0x00000005000a7c82 */ /* 0x000fe20008000000 */
[----:B------:R-:W-:Y:S01]  /*1690*/  UIADD3 UR22, UR5, 0x180, URZ ;  /* 0x0000018005167890 */ /* 0x000fe2000fffe03f */
[----:B------:R-:W-:Y:S01]  /*16a0*/  IGMMA.64x16x32.S8.S8 R96, gdesc[UR8], RZ, !UPT, gsb0 ;  /* 0x00600000086079f1 */ /* 0x000fe2000c0410ff */
[----:B------:R-:W-:Y:S02]  /*16b0*/  UIADD3 UR26, UR5, 0x200, URZ ;  /* 0x00000200051a7890 */ /* 0x000fe4000fffe03f */
[----:B------:R-:W-:Y:S01]  /*16c0*/  UIADD3 UR8, UR6, 0x2, URZ ;  /* 0x0000000206087890 */ /* 0x000fe2000fffe03f */
[----:B------:R-:W-:Y:S01]  /*16d0*/  UMOV UR9, 0x40000040 ;  /* 0x4000004000097882 */ /* 0x000fe20000000000 */
[----:B------:R-:W-:-:S02]  /*16e0*/  WARPGROUP.DEPBAR.LE gsb0, 0x0 ;  /* 0x00008000000079c5 */ /* 0x000fc40000010000 */
[----:B------:R-:W-:-:S06]  /*16f0*/  WARPGROUP.ARRIVE ;  /* 0x00000000000079c5 */ /* 0x000fcc0000000000 */
[----:B------:R-:W-:Y:S03]  /*1700*/  IGMMA.64x16x32.S8.S8 R80, gdesc[UR12], RZ, !UPT, gsb0 ;  /* 0x006000000c5079f1 */ /* 0x000fe6000c0410ff */
[----:B------:R-:W-:Y:S02]  /*1710*/  WARPGROUP.DEPBAR.LE gsb0, 0x0 ;  /* 0x00008000000079c5 */ /* 0x000fe40000010000 */
[----:B------:R-:W-:-:S06]  /*1720*/  WARPGROUP.ARRIVE ;  /* 0x00000000000079c5 */ /* 0x000fcc0000000000 */
[----:B------:R-:W-:Y:S03]  /*1730*/  IGMMA.64x16x32.S8.S8 R64, gdesc[UR16], RZ, !UPT, gsb0 ;  /* 0x00600000104079f1 */ /* 0x000fe6000c0410ff */
[----:B------:R-:W-:Y:S02]  /*1740*/  WARPGROUP.DEPBAR.LE gsb0, 0x0 ;  /* 0x00008000000079c5 */ /* 0x000fe40000010000 */
[----:B------:R-:W-:-:S06]  /*1750*/  WARPGROUP.ARRIVE ;  /* 0x00000000000079c5 */ /* 0x000fcc0000000000 */
[----:B------:R-:W-:Y:S03]  /*1760*/  IGMMA.64x16x32.S8.S8 R48, gdesc[UR20], RZ, !UPT, gsb0 ;  /* 0x00600000143079f1 */ /* 0x000fe6000c0410ff */
[----:B------:R-:W-:Y:S02]  /*1770*/  WARPGROUP.DEPBAR.LE gsb0, 0x0 ;  /* 0x00008000000079c5 */ /* 0x000fe40000010000 */
[----:B------:R-:W-:-:S06]  /*1780*/  WARPGROUP.ARRIVE ;  /* 0x00000000000079c5 */ /* 0x000fcc0000000000 */
[----:B------:R-:W-:Y:S01]  /*1790*/  IGMMA.64x16x32.S8.S8 R32, gdesc[UR24], RZ, !UPT, gsb0 ;  /* 0x00600000182079f1 */ /* 0x000fe2000c0410ff */
[----:B------:R-:W-:Y:S01]  /*17a0*/  UMOV UR24, UR7 ;  /* 0x0000000700187c82 */ /* 0x000fe20008000000 */
[----:B------:R-:W-:Y:S01]  /*17b0*/  UMOV UR25, 0x40000040 ;  /* 0x4000004000197882 */ /* 0x000fe20000000000 */
[----:B------:R-:W-:Y:S01]  /*17c0*/  UMOV UR20, UR24 ;  /* 0x0000001800147c82 */ /* 0x000fe20008000000 */
[----:B------:R-:W-:Y:S01]  /*17d0*/  UMOV UR21, UR25 ;  /* 0x0000001900157c82 */ /* 0x000fe20008000000 */
[----:B------:R-:W-:Y:S01]  /*17e0*/  UMOV UR16, UR24 ;  /* 0x0000001800107c82 */ /* 0x000fe20008000000 */
[----:B------:R-:W-:Y:S01]  /*17f0*/  UMOV UR17, UR25 ;  /* 0x0000001900117c82 */ /* 0x000fe20008000000 */
[----:B------:R-:W-:Y:S01]  /*1800*/  UMOV UR12, UR24 ;  /* 0x00000018000c7c82 */ /* 0x000fe20008000000 */
[----:B------:R-:W-:Y:S01]  /*1810*/  UMOV UR13, UR25 ;  /* 0x00000019000d7c82 */ /* 0x000fe20008000000 */
[----:B------:R-:W-:Y:S01]  /*1820*/  UIADD3 UR7, UR6, 0x402, URZ ;  /* 0x0000040206077890 */ /* 0x000fe2000fffe03f */
[----:B------:R-:W-:-:S02]  /*1830*/  WARPGROUP.DEPBAR.LE gsb0, 0x0 ;  /* 0x00008000000079c5 */ /* 0x000fc40000010000 */
[----:B------:R-:W-:-:S06]  /*1840*/  WARPGROUP.ARRIVE ;  /* 0x00000000000079c5 */ /* 0x000fcc0000000000 */
[----:B------:R-:W-:Y:S01]  /*1850*/  IGMMA.64x16x32.S8.S8 R24, gdesc[UR24], RZ, !UPT, gsb0 ;  /* 0x00600000181879f1 */ /* 0x000fe2000c0410ff */
[----:B------:R-:W-:Y:S01]  /*1860*/  UMOV UR26, UR10 ;  /* 0x0000000a001a7c82 */ /* 0x000fe20008000000 */
[----:B------:R-:W-:Y:S01]  /*1870*/  UMOV UR27, UR11 ;  /* 0x0000000b001b7c82 */ /* 0x000fe20008000000 */
[----:B------:R-:W-:Y:S01]  /*1880*/  UIADD3 UR10, UR5, 0x2, URZ ;  /* 0x00000002050a7890 */ /* 0x000fe2000fffe03f */
[----:B------:R-:W-:Y:S01]  /*1890*/  UMOV UR11, 0x40000040 ;  /* 0x40000040000b7882 */ /* 0x000fe20000000000 */
[----:B------:R-:W-:Y:S02]  /*18a0*/  WARPGROUP.DEPBAR.LE gsb0, 0x0 ;  /* 0x00008000000079c5 */ /* 0x000fe40000010000 */
[----:B------:R-:W-:-:S06]  /*18b0*/  WARPGROUP.ARRIVE ;  /* 0x00000000000079c5 */ /* 0x000fcc0000000000 */
[----:B------:R-:W-:Y:S01]  /*18c0*/  IGMMA.64x16x32.S8.S8 R40, gdesc[UR20], RZ, !UPT, gsb0 ;  /* 0x00600000142879f1 */ /* 0x000fe2000c0410ff */
[----:B------:R-:W-:Y:S01]  /*18d0*/  UIADD3 UR22, UR5, 0x182, URZ ;  /* 0x0000018205167890 */ /* 0x000fe2000fffe03f */
[----:B------:R-:W-:Y:S01]  /*18e0*/  UMOV UR20, UR8 ;  /* 0x0000000800147c82 */ /* 0x000fe20008000000 */
[----:B------:R-:W-:Y:S01]  /*18f0*/  UMOV UR21, UR9 ;  /* 0x0000000900157c82 */ /* 0x000fe20008000000 */
        /* <DEDUP_REMOVED lines=24> */
[----:B------:R-:W-:Y:S03]  /*1a80*/  IGMMA.64x16x32.S8.S8 R96, gdesc[UR8], R96, gsb0 ;  /* 0x00600000086079f1 */ /* 0x000fe60008041060 */
        /* <DEDUP_REMOVED lines=11> */
[----:B------:R-:W-:Y:S01]  /*1b40*/  IGMMA.64x16x32.S8.S8 R32, gdesc[UR24], R32, gsb0 ;  /* 0x00600000182079f1 */ /* 0x000fe20008041020 */
        /* <DEDUP_REMOVED lines=13> */
[----:B------:R-:W-:Y:S01]  /*1c20*/  IGMMA.64x16x32.S8.S8 R24, gdesc[UR24], R24, gsb0 ;  /* 0x00600000181879f1 */ /* 0x000fe20008041018 */
[----:B------:R-:W-:Y:S01]  /*1c30*/  UIADD3 UR26, UR5, 0x204, URZ ;  /* 0x00000204051a7890 */ /* 0x000fe2000fffe03f */
[----:B------:R-:W-:Y:S01]  /*1c40*/  UMOV UR27, 0x40000040 ;  /* 0x40000040001b7882 */ /* 0x000fe20000000000 */
[----:B------:R-:W-:Y:S02]  /*1c50*/  WARPGROUP.DEPBAR.LE gsb0, 0x0 ;  /* 0x00008000000079c5 */ /* 0x000fe40000010000 */
        /* <DEDUP_REMOVED lines=17> */
[----:B------:R-:W-:Y:S02]  /*1d70*/  UIADD3 UR8, UR6, 0x4, URZ ;  /* 0x0000000406087890 */ /* 0x000fe4000fffe03f */
[----:B------:R-:W-:Y:S01]  /*1d80*/  UIADD3 UR10, UR5, 0x4, URZ ;  /* 0x00000004050a7890 */ /* 0x000fe2000fffe03f */
[----:B------:R-:W-:Y:S01]  /*1d90*/  UMOV UR9, 0x40000040 ;  /* 0x4000004000097882 */ /* 0x000fe20000000000 */
[----:B------:R-:W-:Y:S01]  /*1da0*/  UMOV UR11, 0x40000040 ;  /* 0x40000040000b7882 */ /* 0x000fe20000000000 */
[----:B------:R-:W-:Y:S02]  /*1db0*/  UMOV UR13, UR9 ;  /* 0x00000009000d7c82 */ /* 0x000fe40008000000 */
[----:B------:R-:W-:Y:S01]  /*1dc0*/  UMOV UR12, UR8 ;  /* 0x00000008000c7c82 */ /* 0x000fe20008000000 */
[----:B------:R-:W-:Y:S01]  /*1dd0*/  UMOV UR16, UR8 ;  /* 0x0000000800107c82 */ /* 0x000fe20008000000 */
[----:B------:R-:W-:Y:S01]  /*1de0*/  UMOV UR17, UR9 ;  /* 0x0000000900117c82 */ /* 0x000fe20008000000 */
[----:B------:R-:W-:Y:S01]  /*1df0*/  UMOV UR20, UR8 ;  /* 0x0000000800147c82 */ /* 0x000fe20008000000 */
[----:B------:R-:W-:Y:S01]  /*1e00*/  UMOV UR21, UR9 ;  /* 0x0000000900157c82 */ /* 0x000fe20008000000 */
[----:B------:R-:W-:Y:S01]  /*1e10*/  UMOV UR24, UR8 ;  /* 0x0000000800187c82 */ /* 0x000fe20008000000 */
[----:B------:R-:W-:Y:S01]  /*1e20*/  UMOV UR25, UR9 ;  /* 0x0000000900197c82 */ /* 0x000fe20008000000 */
[----:B------:R-:W-:-:S02]  /*1e30*/  WARPGROUP.DEPBAR.LE gsb0, 0x0 ;  /* 0x00008000000079c5 */ /* 0x000fc40000010000 */
        /* <DEDUP_REMOVED lines=101> */
[----:B------:R-:W-:Y:S05]  /*2490*/  @!P2 BRA `(.L_x_18) ;  /* 0x000000100084a947 */ /* 0x000fea0003800000 */
[----:B------:R-:W-:Y:S01]  /*24a0*/  UIADD3 UR5, UR37, 0x1, URZ ;  /* 0x0000000125057890 */ /* 0x000fe2000fffe03f */
[----:B01----:R-:W-:Y:S02]  /*24b0*/  IMAD.U32 R0, RZ, RZ, UR40 ;  /* 0x00000028ff007e24 */ /* 0x003fe4000f8e00ff */
[----:B------:R-:W-:Y:S01]  /*24c0*/  IMAD.U32 R3, RZ, RZ, UR37 ;  /* 0x00000025ff037e24 */ /* 0x000fe2000f8e00ff */
[----:B------:R-:W-:-:S04]  /*24d0*/  UISETP.NE.AND UP0, UPT, UR5, 0x5, UPT ;  /* 0x000000050500788c */ /* 0x000fc8000bf05270 */
[----:B------:R-:W-:Y:S02]  /*24e0*/  USEL UR6, URZ, 0x1, UP0 ;  /* 0x000000013f067887 */ /* 0x000fe40008000000 */
[----:B------:R-:W-:Y:S02]  /*24f0*/  USEL UR5, UR5, URZ, UP0 ;  /* 0x0000003f05057287 */ /* 0x000fe40008000000 */
[----:B------:R-:W-:-:S06]  /*2500*/  ULOP3.LUT UR6, UR36, UR6, URZ, 0x3c, !UPT ;  /* 0x0000000624067292 */ /* 0x000fcc000f8e3c3f */
[----:B------:R-:W-:-:S07]  /*2510*/  IMAD.U32 R7, RZ, RZ, UR6 ;  /* 0x00000006ff077e24 */ /* 0x000fce000f8e00ff */
.L_x_25:
[----:B0-----:R-:W-:Y:S05]  /*2520*/  @!P0 BRA `(.L_x_19) ;  /* 0x0000000000048947 */ /* 0x001fea0003800000 */
[----:B------:R-:W-:Y:S01]  /*2530*/  BPT.TRAP 0x1 ;  /* 0x000000040000795c */ /* 0x000fe20000300000 */
.L_x_19:
[----:B------:R-:W0:Y:S01]  /*2540*/  S2UR UR7, SR_CgaCtaId ;  /* 0x00000000000779c3 */ /* 0x000e220000008800 */
[----:B------:R-:W-:Y:S01]  /*2550*/  UMOV UR6, 0x400 ;  /* 0x0000040000067882 */ /* 0x000fe20000000000 */
[----:B------:R-:W-:Y:S01]  /*2560*/  IMAD.U32 R5, RZ, RZ, UR5 ;  /* 0x00000005ff057e24 */ /* 0x000fe2000f8e00ff */
[----:B------:R-:W-:Y:S01]  /*2570*/  SHF.L.U32 R4, R7, 0x1f, RZ ;  /* 0x0000001f07047819 */ /* 0x000fe200000006ff */
[----:B0-----:R-:W-:-:S06]  /*2580*/  ULEA UR6, UR7, UR6, 0x18 ;  /* 0x0000000607067291 */ /* 0x001fcc000f8ec03f */
[----:B------:R-:W-:-:S04]  /*2590*/  IMAD.U32 R6, RZ, RZ, UR6 ;  /* 0x00000006ff067e24 */ /* 0x000fc8000f8e00ff */
[----:B------:R-:W-:-:S04]  /*25a0*/  IMAD R5, R5, 0x8, R6 ;  /* 0x0000000805057824 */ /* 0x000fc800078e0206 */
[----:B------:R0:W1:Y:S01]  /*25b0*/  SYNCS.PHASECHK.TRANS64.TRYWAIT P1, [R5+URZ], R4 ;  /* 0x00000004050075a7 */ /* 0x000062000802017f */
[----:B------:R-:W-:Y:S05]  /*25c0*/  @!P0 BRA `(.L_x_20) ;  /* 0x0000000000048947 */ /* 0x000fea0003800000 */
[----:B------:R-:W-:Y:S01]  /*25d0*/  BPT.TRAP 0x1 ;  /* 0x000000040000795c */ /* 0x000fe20000300000 */
.L_x_20:
[----:B-1----:R-:W-:Y:S05]  /*25e0*/  @P1 BRA `(.L_x_21) ;  /* 0x0000000000081947 */ /* 0x002fea0003800000 */
[----:B------:R-:W1:Y:S02]  /*25f0*/  SYNCS.PHASECHK.TRANS64.TRYWAIT P1, [R5+URZ], R4 ;  /* 0x00000004050075a7 */ /* 0x000e64000802017f */
[----:B-1----:R-:W-:Y:S05]  /*2600*/  @!P1 BRA `(.L_x_22) ;  /* 0x0000007000089947 */ /* 0x002fea0003800000 */
.L_x_21:
[----:B------:R-:W-:Y:S01]  /*2610*/  ULEA UR6, UR5, UR41, 0xb ;  /* 0x0000002905067291 */ /* 0x000fe2000f8e583f */
[----:B------:R-:W-:Y:S01]  /*2620*/  WARPGROUP.ARRIVE ;  /* 0x00000000000079c5 */ /* 0x000fe20000000000 */
[----:B------:R-:W-:Y:S01]  /*2630*/  UIMAD UR8, UR5, 0x280, UR4 ;  /* 0x00000280050878a4 */ /* 0x000fe2000f8e0204 */
[----:B------:R-:W-:Y:S01]  /*2640*/  UMOV UR13, 0x40000040 ;  /* 0x40000040000d7882 */ /* 0x000fe20000000000 */
[----:B------:R-:W-:Y:S02]  /*2650*/  UMOV UR15, 0x40000040 ;  /* 0x40000040000f7882 */ /* 0x000fe40000000000 */
[----:B------:R-:W-:Y:S01]  /*2660*/  UIADD3 UR18, UR8, 0x80, URZ ;  /* 0x0000008008127890 */ /* 0x000fe2000fffe03f */
[----:B------:R-:W-:Y:S02]  /*2670*/  UMOV UR12, UR6 ;  /* 0x00000006000c7c82 */ /* 0x000fe40008000000 */
[----:B------:R-:W-:Y:S01]  /*2680*/  UMOV UR14, UR8 ;  /* 0x00000008000e7c82 */ /* 0x000fe20008000000 */
[----:B------:R-:W-:Y:S01]  /*2690*/  UMOV UR16, UR12 ;  /* 0x0000000c00107c82 */ /* 0x000fe20008000000 */
[----:B------:R-:W-:Y:S01]  /*26a0*/  IGMMA.64x16x32.S8.S8 R96, gdesc[UR12], R96, gsb0 ;  /* 0x006000000c6079f1 */ /* 0x000fe20008041060 */
[----:B------:R-:W-:Y:S01]  /*26b0*/  UMOV UR17, UR13 ;  /* 0x0000000d00117c82 */ /* 0x000fe20008000000 */
[----:B------:R-:W-:Y:S01]  /*26c0*/  UMOV UR19, 0x40000040 ;  /* 0x4000004000137882 */ /* 0x000fe20000000000 */
[----:B------:R-:W-:Y:S01]  /*26d0*/  UIADD3 UR22, UR8, 0x100, URZ ;  /* 0x0000010008167890 */ /* 0x000fe2000fffe03f */
[----:B------:R-:W-:Y:S01]  /*26e0*/  UMOV UR20, UR12 ;  /* 0x0000000c00147c82 */ /* 0x000fe20008000000 */
        /* <DEDUP_REMOVED lines=10> */
[----:B------:R-:W-:-:S02]  /*2790*/  UIADD3 UR7, UR6, 0x400, URZ ;  /* 0x0000040006077890 */ /* 0x000fc4000fffe03f */
[----:B------:R-:W-:Y:S01]  /*27a0*/  UIADD3 UR12, UR6, 0x2, URZ ;  /* 0x00000002060c7890 */ /* 0x000fe2000fffe03f */
[----:B------:R-:W-:Y:S01]  /*27b0*/  UMOV UR13, 0x40000040 ;  /* 0x40000040000d7882 */ /* 0x000fe20000000000 */
[----:B------:R-:W-:Y:S01]  /*27c0*/  UIADD3 UR10, UR8, 0x106, URZ ;  /* 0x00000106080a7890 */ /* 0x000fe2000fffe03f */
        /* <DEDUP_REMOVED lines=25> */
[----:B------:R-:W-:Y:S01]  /*2960*/  UMOV UR30, UR14 ;  /* 0x0000000e001e7c82 */ /* 0x000fe20008000000 */
[----:B------:R-:W-:Y:S01]  /*2970*/  UMOV UR31, UR15 ;  /* 0x0000000f001f7c82 */ /* 0x000fe20008000000 */
[----:B------:R-:W-:Y:S01]  /*2980*/  UIADD3 UR14, UR8, 0x2, URZ ;  /* 0x00000002080e7890 */ /* 0x000fe2000fffe03f */
[----:B------:R-:W-:Y:S01]  /*2990*/  UMOV UR15, 0x40000040 ;  /* 0x40000040000f7882 */ /* 0x000fe20000000000 */
[----:B------:R-:W-:Y:S02]  /*29a0*/  WARPGROUP.DEPBAR.LE gsb0, 0x0 ;  /* 0x00008000000079c5 */ /* 0x000fe40000010000 */
[----:B------:R-:W-:-:S06]  /*29b0*/  WARPGROUP.ARRIVE ;  /* 0x00000000000079c5 */ /* 0x000fcc0000000000 */
[----:B------:R-:W-:Y:S01]  /*29c0*/  IGMMA.64x16x32.S8.S8 R40, gdesc[UR24], R40, gsb0 ;  /* 0x00600000182879f1 */ /* 0x000fe20008041028 */
[----:B------:R-:W-:Y:S01]  /*29d0*/  UIADD3 UR26, UR8, 0x182, URZ ;  /* 0x00000182081a7890 */ /* 0x000fe2000fffe03f */
[----:B------:R-:W-:Y:S01]  /*29e0*/  UMOV UR24, UR12 ;  /* 0x0000000c00187c82 */ /* 0x000fe20008000000 */
[----:B------:R-:W-:Y:S01]  /*29f0*/  UMOV UR25, UR13 ;  /* 0x0000000d00197c82 */ /* 0x000fe20008000000 */
        /* <DEDUP_REMOVED lines=184> */
[----:B------:R-:W-:Y:S01]  /*3580*/  BPT.TRAP 0x1 ;  /* 0x000000040000795c */ /* 0x000fe20000300000 */
.L_x_23:
[----:B01----:R-:W-:Y:S01]  /*3590*/  IMAD R4, R3, 0x8, R6 ;  /* 0x0000000803047824 */ /* 0x003fe200078e0206 */
[----:B------:R-:W-:-:S03]  /*35a0*/  ISETP.GT.U32.AND P1, PT, R18, 0x1, PT ;  /* 0x000000011200780c */ /* 0x000fc60003f24070 */
[----:B------:R-:W-:-:S05]  /*35b0*/  VIADD R4, R4, 0x28 ;  /* 0x0000002804047836 */ /* 0x000fca0000000000 */
[----:B------:R-:W-:-:S04]  /*35c0*/  PRMT R4, RZ, 0x654, R4 ;  /* 0x00000654ff047816 */ /* 0x000fc80000000004 */
[----:B------:R0:W-:Y:S01]  /*35d0*/  SYNCS.ARRIVE.TRANS64.RED.A1T0 RZ, [R4+URZ], RZ ;  /* 0x000000ff04ff79a7 */ /* 0x0001e2000810043f */
[----:B------:R-:W-:Y:S05]  /*35e0*/  @P1 BRA `(.L_x_24) ;  /* 0x0000000000041947 */ /* 0x000fea0003800000 */
[----:B------:R-:W-:Y:S01]  /*35f0*/  BPT.TRAP 0x1 ;  /* 0x000000040000795c */ /* 0x000fe20000300000 */
.L_x_24:
[----:B------:R-:W-:Y:S01]  /*3600*/  UIADD3 UR5, UR5, 0x1, URZ ;  /* 0x0000000105057890 */ /* 0x000fe2000fffe03f */
[C---:B------:R-:W-:Y:S01]  /*3610*/  ISETP.GT.AND P2, PT, R0.reuse, 0x1, PT ;  /* 0x000000010000780c */ /* 0x040fe20003f44270 */
[----:B------:R-:W-:Y:S02]  /*3620*/  VIADD R3, R3, 0x1 ;  /* 0x0000000103037836 */ /* 0x000fe40000000000 */
[----:B------:R-:W-:Y:S01]  /*3630*/  UISETP.NE.AND UP0, UPT, UR5, 0x5, UPT ;  /* 0x000000050500788c */ /* 0x000fe2000bf05270 */
[----:B------:R-:W-:Y:S02]  /*3640*/  VIADD R0, R0, 0xffffffff ;  /* 0xffffffff00007836 */ /* 0x000fe40000000000 */
[C---:B------:R-:W-:Y:S01]  /*3650*/  ISETP.NE.AND P1, PT, R3.reuse, 0x5, PT ;  /* 0x000000050300780c */ /* 0x040fe20003f25270 */
[----:B------:R-:W-:Y:S02]  /*3660*/  USEL UR6, URZ, 0x1, UP0 ;  /* 0x000000013f067887 */ /* 0x000fe40008000000 */
[----:B------:R-:W-:Y:S01]  /*3670*/  USEL UR5, UR5, URZ, UP0 ;  /* 0x0000003f05057287 */ /* 0x000fe20008000000 */
[----:B------:R-:W-:-:S03]  /*3680*/  SEL R3, R3, RZ, P1 ;  /* 0x000000ff03037207 */ /* 0x000fc60000800000 */
[----:B------:R-:W-:Y:S01]  /*3690*/  LOP3.LUT R7, R7, UR6, RZ, 0x3c, !PT ;  /* 0x0000000607077c12 */ /* 0x000fe2000f8e3cff */
[----:B------:R-:W-:Y:S07]  /*36a0*/  @P2 BRA `(.L_x_25) ;  /* 0xffffffec009c2947 */ /* 0x000fee000383ffff */
.L_x_18:
[----:B01----:R-:W0:Y:S02]  /*36b0*/  LDC R0, c[0x0][0x28c] ;  /* 0x0000a300ff007b82 */ /* 0x003e240000000800 */
[----:B0-----:R-:W-:-:S13]  /*36c0*/  ISETP.GE.AND P1, PT, R0, 0x1, PT ;  /* 0x000000010000780c */ /* 0x001fda0003f26270 */
[----:B------:R-:W-:Y:S05]  /*36d0*/  @!P1 BRA `(.L_x_26) ;  /* 0x0000000000389947 */ /* 0x000fea0003800000 */
[----:B------:R-:W-:Y:S05]  /*36e0*/  @!P0 BRA `(.L_x_27) ;  /* 0x0000000000048947 */ /* 0x000fea0003800000 */
[----:B------:R-:W-:Y:S01]  /*36f0*/  BPT.TRAP 0x1 ;  /* 0x000000040000795c */ /* 0x000fe20000300000 */
.L_x_27:
[----:B------:R-:W-:Y:S01]  /*3700*/  UIADD3 UR6, UR40, UR37, URZ ;  /* 0x0000002528067290 */ /* 0x000fe2000fffe03f */
[----:B------:R-:W-:-:S03]  /*3710*/  ISETP.GT.U32.AND P0, PT, R18, 0x1, PT ;  /* 0x000000011200780c */ /* 0x000fc60003f04070 */
[----:B------:R-:W-:-:S04]  /*3720*/  UIMAD.WIDE.U32 UR4, UR6, -0x33333333, URZ ;  /* 0xcccccccd060478a5 */ /* 0x000fc8000f8e003f */
[----:B------:R-:W-:-:S04]  /*3730*/  USHF.R.U32.HI UR4, URZ, 0x2, UR5 ;  /* 0x000000023f047899 */ /* 0x000fc80008011605 */
[----:B------:R-:W-:-:S06]  /*3740*/  UIMAD UR6, UR4, -0x5, UR6 ;  /* 0xfffffffb040678a4 */ /* 0x000fcc000f8e0206 */
[----:B------:R-:W-:-:S04]  /*3750*/  IMAD.U32 R3, RZ, RZ, UR6 ;  /* 0x00000006ff037e24 */ /* 0x000fc8000f8e00ff */
[----:B------:R-:W-:-:S04]  /*3760*/  IMAD R0, R3, 0x8, R6 ;  /* 0x0000000803007824 */ /* 0x000fc800078e0206 */
[----:B------:R-:W-:-:S05]  /*3770*/  VIADD R0, R0, 0x28 ;  /* 0x0000002800007836 */ /* 0x000fca0000000000 */
[----:B------:R-:W-:-:S04]  /*3780*/  PRMT R0, RZ, 0x654, R0 ;  /* 0x00000654ff007816 */ /* 0x000fc80000000000 */
[----:B------:R0:W-:Y:S01]  /*3790*/  SYNCS.ARRIVE.TRANS64.RED.A1T0 RZ, [R0+URZ], RZ ;  /* 0x000000ff00ff79a7 */ /* 0x0001e2000810043f */
[----:B------:R-:W-:Y:S05]  /*37a0*/  @P0 BRA `(.L_x_26) ;  /* 0x0000000000040947 */ /* 0x000fea0003800000 */
[----:B------:R-:W-:Y:S01]  /*37b0*/  BPT.TRAP 0x1 ;  /* 0x000000040000795c */ /* 0x000fe20000300000 */
.L_x_26:
[----:B------:R-:W-:Y:S01]  /*37c0*/  UISETP.GE.U32.AND UP1, UPT, UR39, 0x5, UPT ;  /* 0x000000052700788c */ /* 0x000fe2000bf26070 */
[----:B------:R-:W-:Y:S01]  /*37d0*/  IMAD R3, R114, 0x50, RZ ;  /* 0x0000005072037824 */ /* 0x000fe200078e02ff */
[----:B------:R-:W-:Y:S01]  /*37e0*/  UIADD3 UR37, UR39, UR37, URZ ;  /* 0x0000002527257290 */ /* 0x000fe2000fffe03f */
[----:B------:R-:W-:Y:S01]  /*37f0*/  IMAD.SHL.U32 R14, R113, 0x100, RZ ;  /* 0x00000100710e7824 */ /* 0x000fe200078e00ff */
[----:B------:R-:W-:Y:S01]  /*3800*/  ULDC UR7, c[0x0][0x288] ;  /* 0x0000a20000077ab9 */ /* 0x000fe20000000800 */
[----:B0-----:R-:W-:Y:S01]  /*3810*/  IMAD.MOV.U32 R0, RZ, RZ, -0x1 ;  /* 0xffffffffff007424 */ /* 0x001fe200078e00ff */
[----:B------:R-:W-:Y:S01]  /*3820*/  UISETP.GT.U32.AND UP0, UPT, UR37, 0x4, UPT ;  /* 0x000000042500788c */ /* 0x000fe2000bf04070 */
[----:B------:R-:W-:-:S03]  /*3830*/  ISETP.GE.AND P0, PT, R3, UR7, PT ;  /* 0x0000000703007c0c */ /* 0x000fc6000bf06270 */
[----:B------:R-:W-:Y:S02]  /*3840*/  UISETP.LT.U32.AND UP0, UPT, UR39, 0x5, UP0 ;  /* 0x000000052700788c */ /* 0x000fe40008701070 */
[----:B------:R-:W-:Y:S02]  /*3850*/  @UP1 UIMAD.WIDE.U32 UR4, UR37, -0x33333333, URZ ;  /* 0xcccccccd250418a5 */ /* 0x000fe4000f8e003f */
[----:B------:R-:W-:Y:S02]  /*3860*/  USEL UR6, URZ, 0x1, !UP0 ;  /* 0x000000013f067887 */ /* 0x000fe4000c000000 */
[----:B------:R-:W-:Y:S02]  /*3870*/  @UP1 USHF.R.U32.HI UR4, URZ, 0x2, UR5 ;  /* 0x000000023f041899 */ /* 0x000fe40008011605 */
[----:B------:R-:W-:Y:S01]  /*3880*/  ULOP3.LUT UR36, UR36, UR6, URZ, 0x3c, !UPT ;  /* 0x0000000624247292 */ /* 0x000fe2000f8e3c3f */
[----:B------:R-:W-:Y:S02]  /*3890*/  ULDC UR5, c[0x0][0x284] ;  /* 0x0000a10000057ab9 */ /* 0x000fe40000000800 */
[----:B------:R-:W-:Y:S01]  /*38a0*/  ISETP.GE.OR P0, PT, R14, UR5, P0 ;  /* 0x000000050e007c0c */ /* 0x000fe20008706670 */
[----:B------:R-:W-:-:S12]  /*38b0*/  @UP1 ULOP3.LUT UR36, UR36, 0x1, UR4, 0x78, !UPT ;  /* 0x0000000124241892 */ /* 0x000fd8000f8e7804 */
[----:B------:R-:W-:Y:S05]  /*38c0*/  @P0 BRA `(.L_x_28) ;  /* 0x0000004000200947 */ /* 0x000fea0003800000 */
[----:B------:R-:W0:Y:S01]  /*38d0*/  LDC.64 R10, c[0x0][0x5c8] ;  /* 0x00017200ff0a7b82 */ /* 0x000e220000000a00 */
[----:B------:R-:W-:Y:S01]  /*38e0*/  SHF.R.S32.HI R116, RZ, 0x1f, R19 ;  /* 0x0000001fff747819 */ /* 0x000fe20000011413 */
[----:B------:R-:W-:Y:S01]  /*38f0*/  ULDC.64 UR4, c[0x0][0x5d0] ;  /* 0x0001740000047ab9 */ /* 0x000fe20000000a00 */
[----:B------:R-:W-:Y:S01]  /*3900*/  LOP3.LUT R12, R3, 0x6, R108, 0xf8, !PT ;  /* 0x00000006030c7812 */ /* 0x000fe200078ef86c */
[----:B------:R-:W-:Y:S01]  /*3910*/  IMAD.WIDE R20, R113, 0x100, R22 ;  /* 0x0000010071147825 */ /* 0x000fe200078e0216 */
[----:B------:R-:W-:Y:S02]  /*3920*/  BSSY B0, `(.L_x_28) ;  /* 0x0000402000007945 */ /* 0x000fe40003800000 */
[----:B------:R-:W-:Y:S01]  /*3930*/  SHF.R.S32.HI R13, RZ, 0x1f, R12 ;  /* 0x0000001fff0d7819 */ /* 0x000fe2000001140c */
[----:B------:R-:W-:Y:S02]  /*3940*/  IMAD R4, R116, UR4, RZ ;  /* 0x0000000474047c24 */ /* 0x000fe4000f8e02ff */
[----:B------:R-:W-:-:S02]  /*3950*/  IMAD.IADD R122, R111, 0x1, -R14 ;  /* 0x000000016f7a7824 */ /* 0x000fc400078e0a0e */
[C---:B------:R-:W-:Y:S02]  /*3960*/  IMAD R7, R19.reuse, UR5, R4 ;  /* 0x0000000513077c24 */ /* 0x040fe4000f8e0204 */
[----:B------:R-:W-:Y:S01]  /*3970*/  IMAD.WIDE.U32 R4, R19, UR4, R12 ;  /* 0x0000000413047c25 */ /* 0x000fe2000f8e000c */
[----:B------:R-:W-:-:S03]  /*3980*/  ULDC.64 UR4, c[0x0][0x5c0] ;  /* 0x0001700000047ab9 */ /* 0x000fc60000000a00 */
[----:B------:R-:W-:Y:S02]  /*3990*/  IMAD.IADD R5, R5, 0x1, R7 ;  /* 0x0000000105057824 */ /* 0x000fe400078e0207 */
[----:B------:R-:W-:Y:S02]  /*39a0*/  IMAD.IADD R3, R106, 0x1, -R3 ;  /* 0x000000016a037824 */ /* 0x000fe400078e0a03 */
[-C--:B0-----:R-:W-:Y:S01]  /*39b0*/  IMAD R6, R21, R10.reuse, RZ ;  /* 0x0000000a15067224 */ /* 0x081fe200078e02ff */
[----:B------:R-:W-:Y:S01]  /*39c0*/  SHF.L.U64.HI R15, R10, 0x3, R11 ;  /* 0x000000030a0f7819 */ /* 0x000fe2000001020b */
[----:B------:R-:W-:-:S04]  /*39d0*/  IMAD.WIDE.U32 R4, R20, R10, R4 ;  /* 0x0000000a14047225 */ /* 0x000fc800078e0004 */
[----:B------:R-:W-:Y:S01]  /*39e0*/  IMAD R7, R20, R11, R6 ;  /* 0x0000000b14077224 */ /* 0x000fe200078e0206 */
[----:B------:R-:W-:Y:S01]  /*39f0*/  IADD3 R4, P0, R4, UR4, RZ ;  /* 0x0000000404047c10 */ /* 0x000fe2000ff1e0ff */
[----:B------:R-:W-:Y:S02]  /*3a00*/  IMAD.SHL.U32 R9, R10, 0x8, RZ ;  /* 0x000000080a097824 */ /* 0x000fe400078e00ff */
[----:B------:R-:W-:Y:S01]  /*3a10*/  IMAD R113, R11, 0x78, RZ ;  /* 0x000000780b717824 */ /* 0x000fe200078e02ff */
[----:B------:R-:W-:Y:S02]  /*3a20*/  IADD3.X R5, R5, UR5, R7, P0, !PT ;  /* 0x0000000505057c10 */ /* 0x000fe400087fe407 */
[----:B------:R-:W-:-:S05]  /*3a30*/  IADD3 R6, P0, R9, R4, RZ ;  /* 0x0000000409067210 */ /* 0x000fca0007f1e0ff */
[----:B------:R-:W-:Y:S01]  /*3a40*/  IMAD.X R7, R15, 0x1, R5, P0 ;  /* 0x000000010f077824 */ /* 0x000fe200000e0605 */
[----:B-----5:R-:W-:Y:S01]  /*3a50*/  ISETP.NE.AND P0, PT, R105, RZ, PT ;  /* 0x000000ff6900720c */ /* 0x020fe20003f05270 */
[----:B------:R-:W-:-:S04]  /*3a60*/  IMAD.WIDE.U32 R10, R10, 0x78, R6 ;  /* 0x000000780a0a7825 */ /* 0x000fc800078e0006 */
[----:B------:R-:W-:Y:S01]  /*3a70*/  IMAD.IADD R11, R11, 0x1, R113 ;  /* 0x000000010b0b7824 */ /* 0x000fe200078e0271 */
[----:B------:R-:W-:-:S05]  /*3a80*/  IADD3 R8, P1, R9, R10, RZ ;  /* 0x0000000a09087210 */ /* 0x000fca0007f3e0ff */
[----:B------:R-:W-:Y:S02]  /*3a90*/  IMAD.X R9, R15, 0x1, R11, P1 ;  /* 0x000000010f097824 */ /* 0x000fe400008e060b */
[----:B------:R-:W-:Y:S06]  /*3aa0*/  @!P0 BRA `(.L_x_29) ;  /* 0x0000002c00d48947 */ /* 0x000fec0003800000 */
[----:B------:R-:W0:Y:S01]  /*3ab0*/  LDC.64 R124, c[0x0][0x5b0] ;  /* 0x00016c00ff7c7b82 */ /* 0x000e220000000a00 */
[----:B------:R-:W-:Y:S01]  /*3ac0*/  ULDC.64 UR4, c[0x0][0x5b8] ;  /* 0x00016e0000047ab9 */ /* 0x000fe20000000a00 */
[----:B------:R-:W-:Y:S01]  /*3ad0*/  ISETP.GE.AND P3, PT, R122, 0x1, PT ;  /* 0x000000017a00780c */ /* 0x000fe20003f66270 */
[----:B------:R-:W-:Y:S01]  /*3ae0*/  IMAD R14, R116, UR4, RZ ;  /* 0x00000004740e7c24 */ /* 0x000fe2000f8e02ff */
[----:B------:R-:W-:Y:S01]  /*3af0*/  BSSY B1, `(.L_x_30) ;  /* 0x000000e000017945 */ /* 0x000fe20003800000 */
[----:B------:R-:W-:Y:S01]  /*3b00*/  IMAD.WIDE.U32 R120, R19, UR4, R12 ;  /* 0x0000000413787c25 */ /* 0x000fe2000f8e000c */
[----:B------:R-:W-:Y:S02]  /*3b10*/  ISETP.LT.OR P1, PT, R3, 0x1, !P3 ;  /* 0x000000010300780c */ /* 0x000fe40005f21670 */
[----:B------:R-:W1:Y:S01]  /*3b20*/  LDC.64 R114, c[0x0][0x5a8] ;  /* 0x00016a00ff727b82 */ /* 0x000e620000000a00 */
[----:B------:R-:W-:Y:S02]  /*3b30*/  IMAD R19, R19, UR5, R14 ;  /* 0x0000000513137c24 */ /* 0x000fe4000f8e020e */
[----:B------:R-:W-:-:S02]  /*3b40*/  IMAD.MOV.U32 R116, RZ, RZ, R120 ;  /* 0x000000ffff747224 */ /* 0x000fc400078e0078 */
[----:B------:R-:W-:Y:S02]  /*3b50*/  IMAD.IADD R117, R121, 0x1, R19 ;  /* 0x0000000179757824 */ /* 0x000fe400078e0213 */
[-C--:B0-----:R-:W-:Y:S02]  /*3b60*/  IMAD R14, R21, R124.reuse, RZ ;  /* 0x0000007c150e7224 */ /* 0x081fe400078e02ff */
[----:B------:R-:W-:-:S04]  /*3b70*/  IMAD.WIDE.U32 R12, R20, R124, R116 ;  /* 0x0000007c140c7225 */ /* 0x000fc800078e0074 */
[----:B------:R-:W-:Y:S01]  /*3b80*/  IMAD R123, R20, R125, R14 ;  /* 0x0000007d147b7224 */ /* 0x000fe200078e020e */
[----:B-1----:R-:W-:-:S04]  /*3b90*/  IADD3 R12, P0, R12, R114, RZ ;  /* 0x000000720c0c7210 */ /* 0x002fc80007f1e0ff */
[----:B------:R-:W-:Y:S01]  /*3ba0*/  IADD3.X R13, R115, R13, R123, P0, !PT ;  /* 0x0000000d730d7210 */ /* 0x000fe200007fe47b */
[----:B------:R-:W-:Y:S08]  /*3bb0*/  @P1 BRA `(.L_x_31) ;  /* 0x0000000000041947 */ /* 0x000ff00003800000 */
[----:B------:R0:W5:Y:S02]  /*3bc0*/  LDG.E.U8 R112, desc[UR44][R12.64] ;  /* 0x0000002c0c707981 */ /* 0x000164000c1e1100 */
.L_x_31:
[----:B------:R-:W-:Y:S05]  /*3bd0*/  BSYNC B1 ;  /* 0x0000000000017941 */ /* 0x000fea0003800000 */
.L_x_30:
[----:B-----5:R-:W-:Y:S01]  /*3be0*/  LOP3.LUT R14, R112, 0xffff, RZ, 0xc0, !PT ;  /* 0x0000ffff700e7812 */ /* 0x020fe200078ec0ff */
[----:B------:R-:W-:Y:S01]  /*3bf0*/  IMAD.SHL.U32 R118, R124, 0x8, RZ ;  /* 0x000000087c767824 */ /* 0x000fe200078e00ff */
[----:B------:R-:W-:Y:S01]  /*3c00*/  ISETP.LT.OR P4, PT, R3, 0x2, !P3 ;  /* 0x000000020300780c */ /* 0x000fe20005f81670 */
[----:B------:R-:W-:Y:S01]  /*3c10*/  BSSY B1, `(.L_x_32) ;  /* 0x000000b000017945 */ /* 0x000fe20003800000 */
[----:B------:R-:W-:Y:S02]  /*3c20*/  PRMT R14, R14, 0x8880, RZ ;  /* 0x000088800e0e7816 */ /* 0x000fe400000000ff */
[----:B------:R-:W-:-:S03]  /*3c30*/  SHF.L.U64.HI R119, R124, 0x3, R125 ;  /* 0x000000037c777819 */ /* 0x000fc6000001027d */
[----:B------:R-:W-:Y:S02]  /*3c40*/  IMAD R19, R14, R105, RZ ;  /* 0x000000690e137224 */ /* 0x000fe400078e02ff */
[----:B------:R-:W-:-:S04]  /*3c50*/  IMAD.WIDE.U32 R14, R20, R124, R118 ;  /* 0x0000007c140e7225 */ /* 0x000fc800078e0076 */
[----:B------:R-:W-:-:S05]  /*3c60*/  @!P1 IMAD R113, R96, R104, R19 ;  /* 0x0000006860719224 */ /* 0x000fca00078e0213 */
[----:B------:R1:W-:Y:S01]  /*3c70*/  @!P1 STG.E.U8 desc[UR44][R4.64], R113 ;  /* 0x0000007104009986 */ /* 0x0003e2000c10112c */
[----:B------:R-:W-:Y:S05]  /*3c80*/  @P4 BRA `(.L_x_33) ;  /* 0x00000000000c4947 */ /* 0x000fea0003800000 */
[----:B------:R-:W2:Y:S02]  /*3c90*/  LDG.E.U8 R112, desc[UR44][R12.64+0x1] ;  /* 0x0000012c0c707981 */ /* 0x000ea4000c1e1100 */
[----:B--2---:R-:W-:-:S05]  /*3ca0*/  PRMT R96, R112, 0x8880, RZ ;  /* 0x0000888070607816 */ /* 0x004fca00000000ff */
[----:B------:R-:W-:-:S07]  /*3cb0*/  IMAD R19, R96, R105, RZ ;  /* 0x0000006960137224 */ /* 0x000fce00078e02ff */
.L_x_33:
[----:B------:R-:W-:Y:S05]  /*3cc0*/  BSYNC B1 ;  /* 0x0000000000017941 */ /* 0x000fea0003800000 */
.L_x_32:
[----:B------:R-:W-:Y:S01]  /*3cd0*/  @!P4 IMAD R97, R97, R104, R19 ;  /* 0x000000686161c224 */ /* 0x000fe200078e0213 */
[----:B------:R-:W-:Y:S01]  /*3ce0*/  ISETP.GE.AND P0, PT, R122, 0x9, PT ;  /* 0x000000097a00780c */ /* 0x000fe20003f06270 */
[----:B------:R-:W-:Y:S01]  /*3cf0*/  IMAD.IADD R15, R123, 0x1, R15 ;  /* 0x000000017b0f7824 */ /* 0x000fe200078e020f */
[----:B------:R-:W-:Y:S01]  /*3d00*/  IADD3 R14, P1, P2, R120, R114, R14 ;  /* 0x00000072780e7210 */ /* 0x000fe20007a3e00e */
[----:B------:R-:W-:Y:S01]  /*3d10*/  BSSY B1, `(.L_x_34) ;  /* 0x000000b000017945 */ /* 0x000fe20003800000 */
[----:B------:R2:W-:Y:S01]  /*3d20*/  @!P4 STG.E.U8 desc[UR44][R4.64+0x1], R97 ;  /* 0x000001610400c986 */ /* 0x0005e2000c10112c */
[----:B------:R-:W-:Y:S02]  /*3d30*/  ISETP.LT.OR P4, PT, R3, 0x1, !P0 ;  /* 0x000000010300780c */ /* 0x000fe40004781670 */
[----:B------:R-:W-:Y:S02]  /*3d40*/  IADD3.X R15, R117, R115, R15, P1, P2 ;  /* 0x00000073750f7210 */ /* 0x000fe40000fe440f */
[----:B-1----:R-:W-:-:S02]  /*3d50*/  IADD3 R113, P5, R20, 0x80, RZ ;  /* 0x0000008014717810 */ /* 0x002fc40007fbe0ff */
[C---:B------:R-:W-:Y:S02]  /*3d60*/  ISETP.LT.OR P1, PT, R3.reuse, 0x2, !P0 ;  /* 0x000000020300780c */ /* 0x040fe40004721670 */
[----:B------:R-:W-:-:S05]  /*3d70*/  ISETP.LT.OR P2, PT, R3, 0x9, !P3 ;  /* 0x000000090300780c */ /* 0x000fca0005f41670 */
[----:B--2---:R-:W-:Y:S08]  /*3d80*/  @P4 BRA `(.L_x_35) ;  /* 0x00000000000c4947 */ /* 0x004ff00003800000 */
[----:B------:R-:W2:Y:S02]  /*3d90*/  LDG.E.U8 R112, desc[UR44][R14.64] ;  /* 0x0000002c0e707981 */ /* 0x000ea4000c1e1100 */
[----:B--2---:R-:W-:-:S05]  /*3da0*/  PRMT R96, R112, 0x8880, RZ ;  /* 0x0000888070607816 */ /* 0x004fca00000000ff */
[----:B------:R-:W-:-:S07]  /*3db0*/  IMAD R19, R96, R105, RZ ;  /* 0x0000006960137224 */ /* 0x000fce00078e02ff */
.L_x_35:
[----:B------:R-:W-:Y:S05]  /*3dc0*/  BSYNC B1 ;  /* 0x0000000000017941 */ /* 0x000fea0003800000 */
.L_x_34:
[----:B------:R-:W-:Y:S01]  /*3dd0*/  @!P4 IMAD R97, R98, R104, R19 ;  /* 0x000000686261c224 */ /* 0x000fe200078e0213 */
[----:B------:R-:W-:Y:S04]  /*3de0*/  BSSY B1, `(.L_x_36) ;  /* 0x0000006000017945 */ /* 0x000fe80003800000 */
[----:B------:R1:W-:Y:S01]  /*3df0*/  @!P4 STG.E.U8 desc[UR44][R6.64], R97 ;  /* 0x000000610600c986 */ /* 0x0003e2000c10112c */
[----:B------:R-:W-:Y:S05]  /*3e00*/  @P1 BRA `(.L_x_37) ;  /* 0x00000000000c1947 */ /* 0x000fea0003800000 */
[----:B------:R-:W2:Y:S02]  /*3e10*/  LDG.E.U8 R112, desc[UR44][R14.64+0x1] ;  /* 0x0000012c0e707981 */ /* 0x000ea4000c1e1100 */
[----:B--2---:R-:W-:-:S05]  /*3e20*/  PRMT R96, R112, 0x8880, RZ ;  /* 0x0000888070607816 */ /* 0x004fca00000000ff */
[----:B------:R-:W-:-:S07]  /*3e30*/  IMAD R19, R96, R105, RZ ;  /* 0x0000006960137224 */ /* 0x000fce00078e02ff */
.L_x_37:
[----:B------:R-:W-:Y:S05]  /*3e40*/  BSYNC B1 ;  /* 0x0000000000017941 */ /* 0x000fea0003800000 */
.L_x_36:
[----:B------:R-:W-:Y:S01]  /*3e50*/  @!P1 IMAD R99, R99, R104, R19 ;  /* 0x0000006863639224 */ /* 0x000fe200078e0213 */
[----:B------:R-:W-:Y:S04]  /*3e60*/  BSSY B1, `(.L_x_38) ;  /* 0x0000006000017945 */ /* 0x000fe80003800000 */
[----:B------:R2:W-:Y:S01]  /*3e70*/  @!P1 STG.E.U8 desc[UR44][R6.64+0x1], R99 ;  /* 0x0000016306009986 */ /* 0x0005e2000c10112c */
[----:B------:R-:W-:Y:S05]  /*3e80*/  @P2 BRA `(.L_x_39) ;  /* 0x00000000000c2947 */ /* 0x000fea0003800000 */
[----:B------:R-:W3:Y:S02]  /*3e90*/  LDG.E.U8 R112, desc[UR44][R12.64+0x8] ;  /* 0x0000082c0c707981 */ /* 0x000ee4000c1e1100 */
[----:B---3--:R-:W-:-:S05]  /*3ea0*/  PRMT R96, R112, 0x8880, RZ ;  /* 0x0000888070607816 */ /* 0x008fca00000000ff */
[----:B------:R-:W-:-:S07]  /*3eb0*/  IMAD R19, R96, R105, RZ ;  /* 0x0000006960137224 */ /* 0x000fce00078e02ff */
.L_x_39:
[----:B------:R-:W-:Y:S05]  /*3ec0*/  BSYNC B1 ;  /* 0x0000000000017941 */ /* 0x000fea0003800000 */
.L_x_38:
[----:B------:R-:W-:Y:S01]  /*3ed0*/  ISETP.LT.OR P1, PT, R3, 0xa, !P3 ;  /* 0x0000000a0300780c */ /* 0x000fe20005f21670 */
[----:B--2---:R-:W-:Y:S01]  /*3ee0*/  @!P2 IMAD R99, R100, R104, R19 ;  /* 0x000000686463a224 */ /* 0x004fe200078e0213 */
[----:B------:R-:W-:Y:S01]  /*3ef0*/  BSSY B1, `(.L_x_40) ;  /* 0x000000b000017945 */ /* 0x000fe20003800000 */
[----:B-1----:R-:W-:-:S03]  /*3f00*/  IMAD.WIDE.U32 R96, R113, R124, R116 ;  /* 0x0000007c71607225 */ /* 0x002fc600078e0074 */
[----:B------:R1:W-:Y:S01]  /*3f10*/  @!P2 STG.E.U8 desc[UR44][R4.64+0x8], R99 ;  /* 0x000008630400a986 */ /* 0x0003e2000c10112c */
[----:B------:R-:W-:Y:S01]  /*3f20*/  IMAD.X R21, RZ, RZ, R21, P5 ;  /* 0x000000ffff157224 */ /* 0x000fe200028e0615 */
[C---:B------:R-:W-:Y:S02]  /*3f30*/  ISETP.LT.OR P5, PT, R3.reuse, 0x9, !P0 ;  /* 0x000000090300780c */ /* 0x040fe400047a1670 */
[----:B------:R-:W-:Y:S02]  /*3f40*/  ISETP.LT.OR P2, PT, R3, 0xa, !P0 ;  /* 0x0000000a0300780c */ /* 0x000fe40004741670 */
[----:B------:R-:W-:Y:S01]  /*3f50*/  IADD3 R20, P4, R96, R114, RZ ;  /* 0x0000007260147210 */ /* 0x000fe20007f9e0ff */
[----:B------:R-:W-:-:S12]  /*3f60*/  @P1 BRA `(.L_x_41) ;  /* 0x00000000000c1947 */ /* 0x000fd80003800000 */
[----:B------:R-:W2:Y:S02]  /*3f70*/  LDG.E.U8 R112, desc[UR44][R12.64+0x9] ;  /* 0x0000092c0c707981 */ /* 0x000ea4000c1e1100 */
[----:B--2---:R-:W-:-:S05]  /*3f80*/  PRMT R98, R112, 0x8880, RZ ;  /* 0x0000888070627816 */ /* 0x004fca00000000ff */
[----:B------:R-:W-:-:S07]  /*3f90*/  IMAD R19, R98, R105, RZ ;  /* 0x0000006962137224 */ /* 0x000fce00078e02ff */
.L_x_41:
[----:B------:R-:W-:Y:S05]  /*3fa0*/  BSYNC B1 ;  /* 0x0000000000017941 */ /* 0x000fea0003800000 */
.L_x_40:
[----:B------:R-:W-:Y:S01]  /*3fb0*/  @!P1 IMAD R101, R101, R104, R19 ;  /* 0x0000006865659224 */ /* 0x000fe200078e0213 */
[----:B------:R-:W-:Y:S01]  /*3fc0*/  BSSY B1, `(.L_x_42) ;  /* 0x0000007000017945 */ /* 0x000fe20003800000 */
[----:B------:R-:W-:-:S03]  /*3fd0*/  IMAD R100, R21, R124, RZ ;  /* 0x0000007c15647224 */ /* 0x000fc600078e02ff */
[----:B------:R2:W-:Y:S01]  /*3fe0*/  @!P1 STG.E.U8 desc[UR44][R4.64+0x9], R101 ;  /* 0x0000096504009986 */ /* 0x0005e2000c10112c */
[----:B------:R-:W-:Y:S05]  /*3ff0*/  @P5 BRA `(.L_x_43) ;  /* 0x00000000000c5947 */ /* 0x000fea0003800000 */
[----:B------:R-:W3:Y:S02]  /*4000*/  LDG.E.U8 R112, desc[UR44][R14.64+0x8] ;  /* 0x0000082c0e707981 */ /* 0x000ee4000c1e1100 */
[----:B---3--:R-:W-:-:S05]  /*4010*/  PRMT R98, R112, 0x8880, RZ ;  /* 0x0000888070627816 */ /* 0x008fca00000000ff */
[----:B------:R-:W-:-:S07]  /*4020*/  IMAD R19, R98, R105, RZ ;  /* 0x0000006962137224 */ /* 0x000fce00078e02ff */
.L_x_43:
[----:B------:R-:W-:Y:S05]  /*4030*/  BSYNC B1 ;  /* 0x0000000000017941 */ /* 0x000fea0003800000 */
.L_x_42:
[----:B-1----:R-:W-:Y:S01]  /*4040*/  @!P5 IMAD R99, R102, R104, R19 ;  /* 0x000000686663d224 */ /* 0x002fe200078e0213 */
[----:B------:R-:W-:Y:S01]  /*4050*/  BSSY B1, `(.L_x_44) ;  /* 0x0000007000017945 */ /* 0x000fe20003800000 */
[----:B--2---:R-:W-:-:S03]  /*4060*/  IMAD R101, R113, R125, R100 ;  /* 0x0000007d71657224 */ /* 0x004fc600078e0264 */
[----:B------:R1:W-:Y:S01]  /*4070*/  @!P5 STG.E.U8 desc[UR44][R6.64+0x8], R99 ;  /* 0x000008630600d986 */ /* 0x0003e2000c10112c */
[----:B------:R-:W-:Y:S05]  /*4080*/  @P2 BRA `(.L_x_45) ;  /* 0x00000000000c2947 */ /* 0x000fea0003800000 */
[----:B------:R-:W2:Y:S02]  /*4090*/  LDG.E.U8 R112, desc[UR44][R14.64+0x9] ;  /* 0x0000092c0e707981 */ /* 0x000ea4000c1e1100 */
[----:B--2---:R-:W-:-:S05]  /*40a0*/  PRMT R98, R112, 0x8880, RZ ;  /* 0x0000888070627816 */ /* 0x004fca00000000ff */
[----:B------:R-:W-:-:S07]  /*40b0*/  IMAD R19, R98, R105, RZ ;  /* 0x0000006962137224 */ /* 0x000fce00078e02ff */
.L_x_45:
[----:B------:R-:W-:Y:S05]  /*40c0*/  BSYNC B1 ;  /* 0x0000000000017941 */ /* 0x000fea0003800000 */
.L_x_44:
[----:B------:R-:W-:Y:S01]  /*40d0*/  ISETP.GE.AND P1, PT, R122, 0x81, PT ;  /* 0x000000817a00780c */ /* 0x000fe20003f26270 */
[----:B------:R-:W-:Y:S01]  /*40e0*/  @!P2 IMAD R103, R103, R104, R19 ;  /* 0x000000686767a224 */ /* 0x000fe200078e0213 */
[----:B------:R-:W-:Y:S01]  /*40f0*/  IADD3.X R21, R115, R97, R101, P4, !PT ;  /* 0x0000006173157210 */ /* 0x000fe200027fe465 */
[----:B------:R-:W-:Y:S01]  /*4100*/  IMAD.WIDE.U32 R118, R113, R124, R118 ;  /* 0x0000007c71767225 */ /* 0x000fe200078e0076 */
[----:B------:R-:W-:Y:S01]  /*4110*/  ISETP.LT.OR P4, PT, R3, 0x1, !P1 ;  /* 0x000000010300780c */ /* 0x000fe20004f81670 */
[----:B------:R-:W-:Y:S01]  /*4120*/  BSSY B1, `(.L_x_46) ;  /* 0x0000008000017945 */ /* 0x000fe20003800000 */
[----:B------:R2:W-:Y:S01]  /*4130*/  @!P2 STG.E.U8 desc[UR44][R6.64+0x9], R103 ;  /* 0x000009670600a986 */ /* 0x0005e2000c10112c */
[----:B------:R-:W-:Y:S01]  /*4140*/  IADD3 R96, P2, P5, R120, R114, R118 ;  /* 0x0000007278607210 */ /* 0x000fe20007d5e076 */
[----:B------:R-:W-:-:S09]  /*4150*/  IMAD.IADD R118, R101, 0x1, R119 ;  /* 0x0000000165767824 */ /* 0x000fd200078e0277 */
[----:B------:R-:W-:Y:S05]  /*4160*/  @P4 BRA `(.L_x_47) ;  /* 0x00000000000c4947 */ /* 0x000fea0003800000 */
[----:B------:R-:W3:Y:S02]  /*4170*/  LDG.E.U8 R112, desc[UR44][R20.64] ;  /* 0x0000002c14707981 */ /* 0x000ee4000c1e1100 */
[----:B---3--:R-:W-:-:S05]  /*4180*/  PRMT R98, R112, 0x8880, RZ ;  /* 0x0000888070627816 */ /* 0x008fca00000000ff */
[----:B------:R-:W-:-:S07]  /*4190*/  IMAD R19, R98, R105, RZ ;  /* 0x0000006962137224 */ /* 0x000fce00078e02ff */
.L_x_47:
[----:B------:R-:W-:Y:S05]  /*41a0*/  BSYNC B1 ;  /* 0x0000000000017941 */ /* 0x000fea0003800000 */
.L_x_46:
[----:B-1----:R-:W-:Y:S01]  /*41b0*/  @!P4 IMAD R99, R88, R104, R19 ;  /* 0x000000685863c224 */ /* 0x002fe200078e0213 */
[----:B------:R-:W-:Y:S01]  /*41c0*/  IADD3.X R97, R117, R115, R118, P2, P5 ;  /* 0x0000007375617210 */ /* 0x000fe200017ea476 */
[----:B------:R-:W-:Y:S01]  /*41d0*/  BSSY B1, `(.L_x_48) ;  /* 0x0000009000017945 */ /* 0x000fe20003800000 */
[----:B------:R-:W-:Y:S02]  /*41e0*/  ISETP.GE.AND P2, PT, R122, 0x89, PT ;  /* 0x000000897a00780c */ /* 0x000fe40003f46270 */
[----:B------:R1:W-:Y:S01]  /*41f0*/  @!P4 STG.E.U8 desc[UR44][R10.64], R99 ;  /* 0x000000630a00c986 */ /* 0x0003e2000c10112c */
[C---:B------:R-:W-:Y:S02]  /*4200*/  ISETP.LT.OR P4, PT, R3.reuse, 0x2, !P1 ;  /* 0x000000020300780c */ /* 0x040fe40004f81670 */
[----:B------:R-:W-:-:S11]  /*4210*/  ISETP.LT.OR P5, PT, R3, 0x1, !P2 ;  /* 0x000000010300780c */ /* 0x000fd600057a1670 */
[----:B-1----:R-:W-:Y:S05]  /*4220*/  @P4 BRA `(.L_x_49) ;  /* 0x00000000000c4947 */ /* 0x002fea0003800000 */
[----:B------:R-:W3:Y:S02]  /*4230*/  LDG.E.U8 R112, desc[UR44][R20.64+0x1] ;  /* 0x0000012c14707981 */ /* 0x000ee4000c1e1100 */
[----:B---3--:R-:W-:-:S05]  /*4240*/  PRMT R88, R112, 0x8880, RZ ;  /* 0x0000888070587816 */ /* 0x008fca00000000ff */
[----:B------:R-:W-:-:S07]  /*4250*/  IMAD R19, R88, R105, RZ ;  /* 0x0000006958137224 */ /* 0x000fce00078e02ff */
.L_x_49:
[----:B------:R-:W-:Y:S05]  /*4260*/  BSYNC B1 ;  /* 0x0000000000017941 */ /* 0x000fea0003800000 */
.L_x_48:
[----:B------:R-:W-:Y:S01]  /*4270*/  @!P4 IMAD R89, R89, R104, R19 ;  /* 0x000000685959c224 */ /* 0x000fe200078e0213 */
[----:B------:R-:W-:Y:S04]  /*4280*/  BSSY B1, `(.L_x_50) ;  /* 0x0000006000017945 */ /* 0x000fe80003800000 */
[----:B------:R1:W-:Y:S01]  /*4290*/  @!P4 STG.E.U8 desc[UR44][R10.64+0x1], R89 ;  /* 0x000001590a00c986 */ /* 0x0003e2000c10112c */
[----:B------:R-:W-:Y:S05]  /*42a0*/  @P5 BRA `(.L_x_51) ;  /* 0x00000000000c5947 */ /* 0x000fea0003800000 */
[----:B------:R-:W3:Y:S02]  /*42b0*/  LDG.E.U8 R112, desc[UR44][R96.64] ;  /* 0x0000002c60707981 */ /* 0x000ee4000c1e1100 */
[----:B---3--:R-:W-:-:S05]  /*42c0*/  PRMT R88, R112, 0x8880, RZ ;  /* 0x0000888070587816 */ /* 0x008fca00000000ff */
[----:B------:R-:W-:-:S07]  /*42d0*/  IMAD R19, R88, R105, RZ ;  /* 0x0000006958137224 */ /* 0x000fce00078e02ff */
.L_x_51:
[----:B------:R-:W-:Y:S05]  /*42e0*/  BSYNC B1 ;  /* 0x0000000000017941 */ /* 0x000fea0003800000 */
.L_x_50:
[C---:B------:R-:W-:Y:S01]  /*42f0*/  ISETP.LT.OR P4, PT, R3.reuse, 0x2, !P2 ;  /* 0x000000020300780c */ /* 0x040fe20005781670 */
[----:B-1----:R-:W-:Y:S01]  /*4300*/  @!P5 IMAD R89, R90, R104, R19 ;  /* 0x000000685a59d224 */ /* 0x002fe200078e0213 */
[----:B------:R-:W-:Y:S04]  /*4310*/  BSSY B1, `(.L_x_52) ;  /* 0x0000007000017945 */ /* 0x000fe80003800000 */
[----:B------:R1:W-:Y:S01]  /*4320*/  @!P5 STG.E.U8 desc[UR44][R8.64], R89 ;  /* 0x000000590800d986 */ /* 0x0003e2000c10112c */
[----:B------:R-:W-:-:S06]  /*4330*/  ISETP.LT.OR P5, PT, R3, 0x9, !P1 ;  /* 0x000000090300780c */ /* 0x000fcc0004fa1670 */
[----:B------:R-:W-:Y:S07]  /*4340*/  @P4 BRA `(.L_x_53) ;  /* 0x00000000000c4947 */ /* 0x000fee0003800000 */
[----:B------:R-:W3:Y:S02]  /*4350*/  LDG.E.U8 R112, desc[UR44][R96.64+0x1] ;  /* 0x0000012c60707981 */ /* 0x000ee4000c1e1100 */
[----:B---3--:R-:W-:-:S05]  /*4360*/  PRMT R88, R112, 0x8880, RZ ;  /* 0x0000888070587816 */ /* 0x008fca00000000ff */
[----:B------:R-:W-:-:S07]  /*4370*/  IMAD R19, R88, R105, RZ ;  /* 0x0000006958137224 */ /* 0x000fce00078e02ff */
.L_x_53:
[----:B------:R-:W-:Y:S05]  /*4380*/  BSYNC B1 ;  /* 0x0000000000017941 */ /* 0x000fea0003800000 */
.L_x_52:
[----:B------:R-:W-:Y:S01]  /*4390*/  @!P4 IMAD R91, R91, R104, R19 ;  /* 0x000000685b5bc224 */ /* 0x000fe200078e0213 */
[----:B------:R-:W-:Y:S04]  /*43a0*/  BSSY B1, `(.L_x_54) ;  /* 0x0000006000017945 */ /* 0x000fe80003800000 */
[----:B------:R3:W-:Y:S01]  /*43b0*/  @!P4 STG.E.U8 desc[UR44][R8.64+0x1], R91 ;  /* 0x0000015b0800c986 */ /* 0x0007e2000c10112c */
[----:B------:R-:W-:Y:S05]  /*43c0*/  @P5 BRA `(.L_x_55) ;  /* 0x00000000000c5947 */ /* 0x000fea0003800000 */
[----:B------:R-:W4:Y:S02]  /*43d0*/  LDG.E.U8 R112, desc[UR44][R20.64+0x8] ;  /* 0x0000082c14707981 */ /* 0x000f24000c1e1100 */
[----:B----4-:R-:W-:-:S05]  /*43e0*/  PRMT R88, R112, 0x8880, RZ ;  /* 0x0000888070587816 */ /* 0x010fca00000000ff */
[----:B------:R-:W-:-:S07]  /*43f0*/  IMAD R19, R88, R105, RZ ;  /* 0x0000006958137224 */ /* 0x000fce00078e02ff */
.L_x_55:
[----:B------:R-:W-:Y:S05]  /*4400*/  BSYNC B1 ;  /* 0x0000000000017941 */ /* 0x000fea0003800000 */
.L_x_54:
[C---:B------:R-:W-:Y:S01]  /*4410*/  ISETP.LT.OR P4, PT, R3.reuse, 0xa, !P1 ;  /* 0x0000000a0300780c */ /* 0x040fe20004f81670 */
[----:B-1----:R-:W-:Y:S01]  /*4420*/  @!P5 IMAD R89, R92, R104, R19 ;  /* 0x000000685c59d224 */ /* 0x002fe200078e0213 */
[----:B------:R-:W-:Y:S04]  /*4430*/  BSSY B1, `(.L_x_56) ;  /* 0x0000007000017945 */ /* 0x000fe80003800000 */
[----:B------:R1:W-:Y:S01]  /*4440*/  @!P5 STG.E.U8 desc[UR44][R10.64+0x8], R89 ;  /* 0x000008590a00d986 */ /* 0x0003e2000c10112c */
[----:B------:R-:W-:-:S06]  /*4450*/  ISETP.LT.OR P5, PT, R3, 0x9, !P2 ;  /* 0x000000090300780c */ /* 0x000fcc00057a1670 */
[----:B------:R-:W-:Y:S07]  /*4460*/  @P4 BRA `(.L_x_57) ;  /* 0x00000000000c4947 */ /* 0x000fee0003800000 */
[----:B------:R-:W4:Y:S02]  /*4470*/  LDG.E.U8 R112, desc[UR44][R20.64+0x9] ;  /* 0x0000092c14707981 */ /* 0x000f24000c1e1100 */
[----:B----4-:R-:W-:-:S05]  /*4480*/  PRMT R88, R112, 0x8880, RZ ;  /* 0x0000888070587816 */ /* 0x010fca00000000ff */
[----:B------:R-:W-:-:S07]  /*4490*/  IMAD R19, R88, R105, RZ ;  /* 0x0000006958137224 */ /* 0x000fce00078e02ff */
.L_x_57:
[----:B------:R-:W-:Y:S05]  /*44a0*/  BSYNC B1 ;  /* 0x0000000000017941 */ /* 0x000fea0003800000 */
.L_x_56:
[----:B------:R-:W-:Y:S01]  /*44b0*/  @!P4 IMAD R93, R93, R104, R19 ;  /* 0x000000685d5dc224 */ /* 0x000fe200078e0213 */
[----:B------:R-:W-:Y:S04]  /*44c0*/  BSSY B1, `(.L_x_58) ;  /* 0x0000006000017945 */ /* 0x000fe80003800000 */
[----:B------:R4:W-:Y:S01]  /*44d0*/  @!P4 STG.E.U8 desc[UR44][R10.64+0x9], R93 ;  /* 0x0000095d0a00c986 */ /* 0x0009e2000c10112c */
[----:B------:R-:W-:Y:S05]  /*44e0*/  @P5 BRA `(.L_x_59) ;  /* 0x00000000000c5947 */ /* 0x000fea0003800000 */
[----:B------:R-:W5:Y:S02]  /*44f0*/  LDG.E.U8 R112, desc[UR44][R96.64+0x8] ;  /* 0x0000082c60707981 */ /* 0x000f64000c1e1100 */
[----:B-----5:R-:W-:-:S05]  /*4500*/  PRMT R88, R112, 0x8880, RZ ;  /* 0x0000888070587816 */ /* 0x020fca00000000ff */
[----:B------:R-:W-:-:S07]  /*4510*/  IMAD R19, R88, R105, RZ ;  /* 0x0000006958137224 */ /* 0x000fce00078e02ff */
.L_x_59:
[----:B------:R-:W-:Y:S05]  /*4520*/  BSYNC B1 ;  /* 0x0000000000017941 */ /* 0x000fea0003800000 */
.L_x_58:
[C---:B------:R-:W-:Y:S01]  /*4530*/  ISETP.LT.OR P4, PT, R3.reuse, 0xa, !P2 ;  /* 0x0000000a0300780c */ /* 0x040fe20005781670 */
[----:B-1----:R-:W-:Y:S01]  /*4540*/  @!P5 IMAD R89, R94, R104, R19 ;  /* 0x000000685e59d224 */ /* 0x002fe200078e0213 */
[----:B------:R-:W-:Y:S04]  /*4550*/  BSSY B1, `(.L_x_60) ;  /* 0x0000007000017945 */ /* 0x000fe80003800000 */
[----:B------:R1:W-:Y:S01]  /*4560*/  @!P5 STG.E.U8 desc[UR44][R8.64+0x8], R89 ;  /* 0x000008590800d986 */ /* 0x0003e2000c10112c */
[----:B------:R-:W-:-:S06]  /*4570*/  ISETP.LT.OR P5, PT, R3, 0x11, !P3 ;  /* 0x000000110300780c */ /* 0x000fcc0005fa1670 */
[----:B------:R-:W-:Y:S07]  /*4580*/  @P4 BRA `(.L_x_61) ;  /* 0x00000000000c4947 */ /* 0x000fee0003800000 */
[----:B------:R-:W5:Y:S02]  /*4590*/  LDG.E.U8 R112, desc[UR44][R96.64+0x9] ;  /* 0x0000092c60707981 */ /* 0x000f64000c1e1100 */
[----:B-----5:R-:W-:-:S05]  /*45a0*/  PRMT R88, R112, 0x8880, RZ ;  /* 0x0000888070587816 */ /* 0x020fca00000000ff */
[----:B------:R-:W-:-:S07]  /*45b0*/  IMAD R19, R88, R105, RZ ;  /* 0x0000006958137224 */ /* 0x000fce00078e02ff */
.L_x_61:
[----:B------:R-:W-:Y:S05]  /*45c0*/  BSYNC B1 ;  /* 0x0000000000017941 */ /* 0x000fea0003800000 */
.L_x_60:
[----:B------:R-:W-:Y:S01]  /*45d0*/  @!P4 IMAD R95, R95, R104, R19 ;  /* 0x000000685f5fc224 */ /* 0x000fe200078e0213 */
[----:B------:R-:W-:Y:S04]  /*45e0*/  BSSY B1, `(.L_x_62) ;  /* 0x0000006000017945 */ /* 0x000fe80003800000 */
[----:B------:R0:W-:Y:S01]  /*45f0*/  @!P4 STG.E.U8 desc[UR44][R8.64+0x9], R95 ;  /* 0x0000095f0800c986 */ /* 0x0001e2000c10112c */
[----:B------:R-:W-:Y:S05]  /*4600*/  @P5 BRA `(.L_x_63) ;  /* 0x00000000000c5947 */ /* 0x000fea0003800000 */
[----:B------:R-:W5:Y:S02]  /*4610*/  LDG.E.U8 R112, desc[UR44][R12.64+0x10] ;  /* 0x0000102c0c707981 */ /* 0x000f64000c1e1100 */
[----:B-----5:R-:W-:-:S05]  /*4620*/  PRMT R88, R112, 0x8880, RZ ;  /* 0x0000888070587816 */ /* 0x020fca00000000ff */
[----:B------:R-:W-:-:S07]  /*4630*/  IMAD R19, R88, R105, RZ ;  /* 0x0000006958137224 */ /* 0x000fce00078e02ff */
.L_x_63:
[----:B------:R-:W-:Y:S05]  /*4640*/  BSYNC B1 ;  /* 0x0000000000017941 */ /* 0x000fea0003800000 */
.L_x_62:
        /* <DEDUP_REMOVED lines=9> */
.L_x_65:
[----:B------:R-:W-:Y:S05]  /*46e0*/  BSYNC B1 ;  /* 0x0000000000017941 */ /* 0x000fea0003800000 */
.L_x_64:
[----:B------:R-:W-:Y:S01]  /*46f0*/  @!P4 IMAD R81, R81, R104, R19 ;  /* 0x000000685151c224 */ /* 0x000fe200078e0213 */
[----:B------:R-:W-:Y:S04]  /*4700*/  BSSY B1, `(.L_x_66) ;  /* 0x0000006000017945 */ /* 0x000fe80003800000 */
[----:B------:R0:W-:Y:S01]  /*4710*/  @!P4 STG.E.U8 desc[UR44][R4.64+0x11], R81 ;  /* 0x000011510400c986 */ /* 0x0001e2000c10112c */
[----:B------:R-:W-:Y:S05]  /*4720*/  @P5 BRA `(.L_x_67) ;  /* 0x00000000000c5947 */ /* 0x000fea0003800000 */
[----:B------:R-:W5:Y:S02]  /*4730*/  LDG.E.U8 R112, desc[UR44][R14.64+0x10] ;  /* 0x0000102c0e707981 */ /* 0x000f64000c1e1100 */
[----:B-----5:R-:W-:-:S05]  /*4740*/  PRMT R80, R112, 0x8880, RZ ;  /* 0x0000888070507816 */ /* 0x020fca00000000ff */
[----:B------:R-:W-:-:S07]  /*4750*/  IMAD R19, R80, R105, RZ ;  /* 0x0000006950137224 */ /* 0x000fce00078e02ff */
.L_x_67:
[----:B------:R-:W-:Y:S05]  /*4760*/  BSYNC B1 ;  /* 0x0000000000017941 */ /* 0x000fea0003800000 */
.L_x_66:
[C---:B------:R-:W-:Y:S01]  /*4770*/  ISETP.LT.OR P4, PT, R3.reuse, 0x12, !P0 ;  /* 0x000000120300780c */ /* 0x040fe20004781670 */
[----:B0-----:R-:W-:Y:S01]  /*4780*/  @!P5 IMAD R81, R82, R104, R19 ;  /* 0x000000685251d224 */ /* 0x001fe200078e0213 */
[----:B------:R-:W-:Y:S04]  /*4790*/  BSSY B1, `(.L_x_68) ;  /* 0x0000007000017945 */ /* 0x000fe80003800000 */
[----:B------:R0:W-:Y:S01]  /*47a0*/  @!P5 STG.E.U8 desc[UR44][R6.64+0x10], R81 ;  /* 0x000010510600d986 */ /* 0x0001e2000c10112c */
[----:B------:R-:W-:-:S06]  /*47b0*/  ISETP.LT.OR P5, PT, R3, 0x19, !P3 ;  /* 0x000000190300780c */ /* 0x000fcc0005fa1670 */
[----:B------:R-:W-:Y:S07]  /*47c0*/  @P4 BRA `(.L_x_69) ;  /* 0x00000000000c4947 */ /* 0x000fee0003800000 */
[----:B------:R-:W5:Y:S02]  /*47d0*/  LDG.E.U8 R112, desc[UR44][R14.64+0x11] ;  /* 0x0000112c0e707981 */ /* 0x000f64000c1e1100 */
[----:B-----5:R-:W-:-:S05]  /*47e0*/  PRMT R80, R112, 0x8880, RZ ;  /* 0x0000888070507816 */ /* 0x020fca00000000ff */
[----:B------:R-:W-:-:S07]  /*47f0*/  IMAD R19, R80, R105, RZ ;  /* 0x0000006950137224 */ /* 0x000fce00078e02ff */
.L_x_69:
[----:B------:R-:W-:Y:S05]  /*4800*/  BSYNC B1 ;  /* 0x0000000000017941 */ /* 0x000fea0003800000 */
.L_x_68:
[----:B------:R-:W-:Y:S01]  /*4810*/  @!P4 IMAD R83, R83, R104, R19 ;  /* 0x000000685353c224 */ /* 0x000fe200078e0213 */
[----:B------:R-:W-:Y:S04]  /*4820*/  BSSY B1, `(.L_x_70) ;  /* 0x0000006000017945 */ /* 0x000fe80003800000 */
[----:B------:R0:W-:Y:S01]  /*4830*/  @!P4 STG.E.U8 desc[UR44][R6.64+0x11], R83 ;  /* 0x000011530600c986 */ /* 0x0001e2000c10112c */
[----:B------:R-:W-:Y:S05]  /*4840*/  @P5 BRA `(.L_x_71) ;  /* 0x00000000000c5947 */ /* 0x000fea0003800000 */
[----:B------:R-:W5:Y:S02]  /*4850*/  LDG.E.U8 R112, desc[UR44][R12.64+0x18] ;  /* 0x0000182c0c707981 */ /* 0x000f64000c1e1100 */
[----:B-----5:R-:W-:-:S05]  /*4860*/  PRMT R80, R112, 0x8880, RZ ;  /* 0x0000888070507816 */ /* 0x020fca00000000ff */
[----:B------:R-:W-:-:S07]  /*4870*/  IMAD R19, R80, R105, RZ ;  /* 0x0000006950137224 */ /* 0x000fce00078e02ff */
.L_x_71:
[----:B------:R-:W-:Y:S05]  /*4880*/  BSYNC B1 ;  /* 0x0000000000017941 */ /* 0x000fea0003800000 */
.L_x_70:
        /* <DEDUP_REMOVED lines=9> */
.L_x_73:
[----:B------:R-:W-:Y:S05]  /*4920*/  BSYNC B1 ;  /* 0x0000000000017941 */ /* 0x000fea0003800000 */
.L_x_72:
[----:B------:R-:W-:Y:S01]  /*4930*/  @!P4 IMAD R85, R85, R104, R19 ;  /* 0x000000685555c224 */ /* 0x000fe200078e0213 */
[----:B------:R-:W-:Y:S04]  /*4940*/  BSSY B1, `(.L_x_74) ;  /* 0x0000006000017945 */ /* 0x000fe80003800000 */
[----:B------:R0:W-:Y:S01]  /*4950*/  @!P4 STG.E.U8 desc[UR44][R4.64+0x19], R85 ;  /* 0x000019550400c986 */ /* 0x0001e2000c10112c */
[----:B------:R-:W-:Y:S05]  /*4960*/  @P5 BRA `(.L_x_75) ;  /* 0x00000000000c5947 */ /* 0x000fea0003800000 */
[----:B------:R-:W5:Y:S02]  /*4970*/  LDG.E.U8 R112, desc[UR44][R14.64+0x18] ;  /* 0x0000182c0e707981 */ /* 0x000f64000c1e1100 */
[----:B-----5:R-:W-:-:S05]  /*4980*/  PRMT R80, R112, 0x8880, RZ ;  /* 0x0000888070507816 */ /* 0x020fca00000000ff */
[----:B------:R-:W-:-:S07]  /*4990*/  IMAD R19, R80, R105, RZ ;  /* 0x0000006950137224 */ /* 0x000fce00078e02ff */
.L_x_75:
[----:B------:R-:W-:Y:S05]  /*49a0*/  BSYNC B1 ;  /* 0x0000000000017941 */ /* 0x000fea0003800000 */
.L_x_74:
        /* <DEDUP_REMOVED lines=9> */
.L_x_77:
[----:B------:R-:W-:Y:S05]  /*4a40*/  BSYNC B1 ;  /* 0x0000000000017941 */ /* 0x000fea0003800000 */
.L_x_76:
[----:B------:R-:W-:Y:S01]  /*4a50*/  @!P4 IMAD R87, R87, R104, R19 ;  /* 0x000000685757c224 */ /* 0x000fe200078e0213 */
[----:B------:R-:W-:Y:S04]  /*4a60*/  BSSY B1, `(.L_x_78) ;  /* 0x0000006000017945 */ /* 0x000fe80003800000 */
[----:B------:R0:W-:Y:S01]  /*4a70*/  @!P4 STG.E.U8 desc[UR44][R6.64+0x19], R87 ;  /* 0x000019570600c986 */ /* 0x0001e2000c10112c */
[----:B------:R-:W-:Y:S05]  /*4a80*/  @P5 BRA `(.L_x_79) ;  /* 0x00000000000c5947 */ /* 0x000fea0003800000 */
[----:B------:R-:W5:Y:S02]  /*4a90*/  LDG.E.U8 R112, desc[UR44][R20.64+0x10] ;  /* 0x0000102c14707981 */ /* 0x000f64000c1e1100 */
[----:B-----5:R-:W-:-:S05]  /*4aa0*/  PRMT R80, R112, 0x8880, RZ ;  /* 0x0000888070507816 */ /* 0x020fca00000000ff */
[----:B------:R-:W-:-:S07]  /*4ab0*/  IMAD R19, R80, R105, RZ ;  /* 0x0000006950137224 */ /* 0x000fce00078e02ff */
.L_x_79:
[----:B------:R-:W-:Y:S05]  /*4ac0*/  BSYNC B1 ;  /* 0x0000000000017941 */ /* 0x000fea0003800000 */
.L_x_78:
        /* <DEDUP_REMOVED lines=9> */
.L_x_81:
[----:B------:R-:W-:Y:S05]  /*4b60*/  BSYNC B1 ;  /* 0x0000000000017941 */ /* 0x000fea0003800000 */
.L_x_80:
[----:B------:R-:W-:Y:S01]  /*4b70*/  @!P4 IMAD R73, R73, R104, R19 ;  /* 0x000000684949c224 */ /* 0x000fe200078e0213 */
[----:B------:R-:W-:Y:S04]  /*4b80*/  BSSY B1, `(.L_x_82) ;  /* 0x0000006000017945 */ /* 0x000fe80003800000 */
[----:B------:R0:W-:Y:S01]  /*4b90*/  @!P4 STG.E.U8 desc[UR44][R10.64+0x11], R73 ;  /* 0x000011490a00c986 */ /* 0x0001e2000c10112c */
[----:B------:R-:W-:Y:S05]  /*4ba0*/  @P5 BRA `(.L_x_83) ;  /* 0x00000000000c5947 */ /* 0x000fea0003800000 */
[----:B------:R-:W5:Y:S02]  /*4bb0*/  LDG.E.U8 R112, desc[UR44][R96.64+0x10] ;  /* 0x0000102c60707981 */ /* 0x000f64000c1e1100 */
[----:B-----5:R-:W-:-:S05]  /*4bc0*/  PRMT R72, R112, 0x8880, RZ ;  /* 0x0000888070487816 */ /* 0x020fca00000000ff */
[----:B------:R-:W-:-:S07]  /*4bd0*/  IMAD R19, R72, R105, RZ ;  /* 0x0000006948137224 */ /* 0x000fce00078e02ff */
.L_x_83:
[----:B------:R-:W-:Y:S05]  /*4be0*/  BSYNC B1 ;  /* 0x0000000000017941 */ /* 0x000fea0003800000 */
.L_x_82:
        /* <DEDUP_REMOVED lines=9> */
.L_x_85:
[----:B------:R-:W-:Y:S05]  /*4c80*/  BSYNC B1 ;  /* 0x0000000000017941 */ /* 0x000fea0003800000 */
.L_x_84:
[----:B------:R-:W-:Y:S01]  /*4c90*/  @!P4 IMAD R75, R75, R104, R19 ;  /* 0x000000684b4bc224 */ /* 0x000fe200078e0213 */
[----:B------:R-:W-:Y:S04]  /*4ca0*/  BSSY B1, `(.L_x_86) ;  /* 0x0000006000017945 */ /* 0x000fe80003800000 */
[----:B------:R0:W-:Y:S01]  /*4cb0*/  @!P4 STG.E.U8 desc[UR44][R8.64+0x11], R75 ;  /* 0x0000114b0800c986 */ /* 0x0001e2000c10112c */
[----:B------:R-:W-:Y:S05]  /*4cc0*/  @P5 BRA `(.L_x_87) ;  /* 0x00000000000c5947 */ /* 0x000fea0003800000 */
[----:B------:R-:W5:Y:S02]  /*4cd0*/  LDG.E.U8 R112, desc[UR44][R20.64+0x18] ;  /* 0x0000182c14707981 */ /* 0x000f64000c1e1100 */
[----:B-----5:R-:W-:-:S05]  /*4ce0*/  PRMT R72, R112, 0x8880, RZ ;  /* 0x0000888070487816 */ /* 0x020fca00000000ff */
[----:B------:R-:W-:-:S07]  /*4cf0*/  IMAD R19, R72, R105, RZ ;  /* 0x0000006948137224 */ /* 0x000fce00078e02ff */
.L_x_87:
[----:B------:R-:W-:Y:S05]  /*4d00*/  BSYNC B1 ;  /* 0x0000000000017941 */ /* 0x000fea0003800000 */
.L_x_86:
        /* <DEDUP_REMOVED lines=9> */
.L_x_89:
[----:B------:R-:W-:Y:S05]  /*4da0*/  BSYNC B1 ;  /* 0x0000000000017941 */ /* 0x000fea0003800000 */
.L_x_88:
[----:B------:R-:W-:Y:S01]  /*4db0*/  @!P4 IMAD R77, R77, R104, R19 ;  /* 0x000000684d4dc224 */ /* 0x000fe200078e0213 */
[----:B------:R-:W-:Y:S04]  /*4dc0*/  BSSY B1, `(.L_x_90) ;  /* 0x0000006000017945 */ /* 0x000fe80003800000 */
[----:B------:R0:W-:Y:S01]  /*4dd0*/  @!P4 STG.E.U8 desc[UR44][R10.64+0x19], R77 ;  /* 0x0000194d0a00c986 */ /* 0x0001e2000c10112c */
[----:B------:R-:W-:Y:S05]  /*4de0*/  @P5 BRA `(.L_x_91) ;  /* 0x00000000000c5947 */ /* 0x000fea0003800000 */
[----:B------:R-:W5:Y:S02]  /*4df0*/  LDG.E.U8 R112, desc[UR44][R96.64+0x18] ;  /* 0x0000182c60707981 */ /* 0x000f64000c1e1100 */
[----:B-----5:R-:W-:-:S05]  /*4e00*/  PRMT R72, R112, 0x8880, RZ ;  /* 0x0000888070487816 */ /* 0x020fca00000000ff */
[----:B------:R-:W-:-:S07]  /*4e10*/  IMAD R19, R72, R105, RZ ;  /* 0x0000006948137224 */ /* 0x000fce00078e02ff */
.L_x_91:
[----:B------:R-:W-:Y:S05]  /*4e20*/  BSYNC B1 ;  /* 0x0000000000017941 */ /* 0x000fea0003800000 */
.L_x_90:
        /* <DEDUP_REMOVED lines=9> */
.L_x_93:
[----:B------:R-:W-:Y:S05]  /*4ec0*/  BSYNC B1 ;  /* 0x0000000000017941 */ /* 0x000fea0003800000 */
.L_x_92:
[----:B------:R-:W-:Y:S01]  /*4ed0*/  @!P4 IMAD R79, R79, R104, R19 ;  /* 0x000000684f4fc224 */ /* 0x000fe200078e0213 */
[----:B------:R-:W-:Y:S04]  /*4ee0*/  BSSY B1, `(.L_x_94) ;  /* 0x0000006000017945 */ /* 0x000fe80003800000 */
[----:B------:R0:W-:Y:S01]  /*4ef0*/  @!P4 STG.E.U8 desc[UR44][R8.64+0x19], R79 ;  /* 0x0000194f0800c986 */ /* 0x0001e2000c10112c */
[----:B------:R-:W-:Y:S05]  /*4f00*/  @P5 BRA `(.L_x_95) ;  /* 0x00000000000c5947 */ /* 0x000fea0003800000 */
[----:B------:R-:W5:Y:S02]  /*4f10*/  LDG.E.U8 R112, desc[UR44][R12.64+0x20] ;  /* 0x0000202c0c707981 */ /* 0x000f64000c1e1100 */
[----:B-----5:R-:W-:-:S05]  /*4f20*/  PRMT R72, R112, 0x8880, RZ ;  /* 0x0000888070487816 */ /* 0x020fca00000000ff */
[----:B------:R-:W-:-:S07]  /*4f30*/  IMAD R19, R72, R105, RZ ;  /* 0x0000006948137224 */ /* 0x000fce00078e02ff */
.L_x_95:
[----:B------:R-:W-:Y:S05]  /*4f40*/  BSYNC B1 ;  /* 0x0000000000017941 */ /* 0x000fea0003800000 */
.L_x_94:
        /* <DEDUP_REMOVED lines=9> */
.L_x_97:
[----:B------:R-:W-:Y:S05]  /*4fe0*/  BSYNC B1 ;  /* 0x0000000000017941 */ /* 0x000fea0003800000 */
.L_x_96:
[----:B------:R-:W-:Y:S01]  /*4ff0*/  @!P4 IMAD R65, R65, R104, R19 ;  /* 0x000000684141c224 */ /* 0x000fe200078e0213 */
[----:B------:R-:W-:Y:S04]  /*5000*/  BSSY B1, `(.L_x_98) ;  /* 0x0000006000017945 */ /* 0x000fe80003800000 */
[----:B------:R0:W-:Y:S01]  /*5010*/  @!P4 STG.E.U8 desc[UR44][R4.64+0x21], R65 ;  /* 0x000021410400c986 */ /* 0x0001e2000c10112c */
[----:B------:R-:W-:Y:S05]  /*5020*/  @P5 BRA `(.L_x_99) ;  /* 0x00000000000c5947 */ /* 0x000fea0003800000 */
[----:B------:R-:W5:Y:S02]  /*5030*/  LDG.E.U8 R112, desc[UR44][R14.64+0x20] ;  /* 0x0000202c0e707981 */ /* 0x000f64000c1e1100 */
[----:B-----5:R-:W-:-:S05]  /*5040*/  PRMT R64, R112, 0x8880, RZ ;  /* 0x0000888070407816 */ /* 0x020fca00000000ff */
[----:B------:R-:W-:-:S07]  /*5050*/  IMAD R19, R64, R105, RZ ;  /* 0x0000006940137224 */ /* 0x000fce00078e02ff */
.L_x_99:
[----:B------:R-:W-:Y:S05]  /*5060*/  BSYNC B1 ;  /* 0x0000000000017941 */ /* 0x000fea0003800000 */
.L_x_98:
        /* <DEDUP_REMOVED lines=9> */
.L_x_101:
[----:B------:R-:W-:Y:S05]  /*5100*/  BSYNC B1 ;  /* 0x0000000000017941 */ /* 0x000fea0003800000 */
.L_x_100:
[----:B------:R-:W-:Y:S01]  /*5110*/  @!P4 IMAD R67, R67, R104, R19 ;  /* 0x000000684343c224 */ /* 0x000fe200078e0213 */
[----:B------:R-:W-:Y:S04]  /*5120*/  BSSY B1, `(.L_x_102) ;  /* 0x0000006000017945 */ /* 0x000fe80003800000 */
[----:B------:R0:W-:Y:S01]  /*5130*/  @!P4 STG.E.U8 desc[UR44][R6.64+0x21], R67 ;  /* 0x000021430600c986 */ /* 0x0001e2000c10112c */
[----:B------:R-:W-:Y:S05]  /*5140*/  @P5 BRA `(.L_x_103) ;  /* 0x00000000000c5947 */ /* 0x000fea0003800000 */
[----:B------:R-:W5:Y:S02]  /*5150*/  LDG.E.U8 R112, desc[UR44][R12.64+0x28] ;  /* 0x0000282c0c707981 */ /* 0x000f64000c1e1100 */
[----:B-----5:R-:W-:-:S05]  /*5160*/  PRMT R64, R112, 0x8880, RZ ;  /* 0x0000888070407816 */ /* 0x020fca00000000ff */
[----:B------:R-:W-:-:S07]  /*5170*/  IMAD R19, R64, R105, RZ ;  /* 0x0000006940137224 */ /* 0x000fce00078e02ff */
.L_x_103:
[----:B------:R-:W-:Y:S05]  /*5180*/  BSYNC B1 ;  /* 0x0000000000017941 */ /* 0x000fea0003800000 */
.L_x_102:
        /* <DEDUP_REMOVED lines=9> */
.L_x_105:
[----:B------:R-:W-:Y:S05]  /*5220*/  BSYNC B1 ;  /* 0x0000000000017941 */ /* 0x000fea0003800000 */
.L_x_104:
[----:B------:R-:W-:Y:S01]  /*5230*/  @!P4 IMAD R69, R69, R104, R19 ;  /* 0x000000684545c224 */ /* 0x000fe200078e0213 */
[----:B------:R-:W-:Y:S04]  /*5240*/  BSSY B1, `(.L_x_106) ;  /* 0x0000006000017945 */ /* 0x000fe80003800000 */
[----:B------:R0:W-:Y:S01]  /*5250*/  @!P4 STG.E.U8 desc[UR44][R4.64+0x29], R69 ;  /* 0x000029450400c986 */ /* 0x0001e2000c10112c */
[----:B------:R-:W-:Y:S05]  /*5260*/  @P5 BRA `(.L_x_107) ;  /* 0x00000000000c5947 */ /* 0x000fea0003800000 */
[----:B------:R-:W5:Y:S02]  /*5270*/  LDG.E.U8 R112, desc[UR44][R14.64+0x28] ;  /* 0x0000282c0e707981 */ /* 0x000f64000c1e1100 */
[----:B-----5:R-:W-:-:S05]  /*5280*/  PRMT R64, R112, 0x8880, RZ ;  /* 0x0000888070407816 */ /* 0x020fca00000000ff */
[----:B------:R-:W-:-:S07]  /*5290*/  IMAD R19, R64, R105, RZ ;  /* 0x0000006940137224 */ /* 0x000fce00078e02ff */
.L_x_107:
[----:B------:R-:W-:Y:S05]  /*52a0*/  BSYNC B1 ;  /* 0x0000000000017941 */ /* 0x000fea0003800000 */
.L_x_106:
        /* <DEDUP_REMOVED lines=9> */
.L_x_109:
[----:B------:R-:W-:Y:S05]  /*5340*/  BSYNC B1 ;  /* 0x0000000000017941 */ /* 0x000fea0003800000 */
.L_x_108:
[----:B------:R-:W-:Y:S01]  /*5350*/  @!P4 IMAD R71, R71, R104, R19 ;  /* 0x000000684747c224 */ /* 0x000fe200078e0213 */
[----:B------:R-:W-:Y:S04]  /*5360*/  BSSY B1, `(.L_x_110) ;  /* 0x0000006000017945 */ /* 0x000fe80003800000 */
[----:B------:R0:W-:Y:S01]  /*5370*/  @!P4 STG.E.U8 desc[UR44][R6.64+0x29], R71 ;  /* 0x000029470600c986 */ /* 0x0001e2000c10112c */
[----:B------:R-:W-:Y:S05]  /*5380*/  @P5 BRA `(.L_x_111) ;  /* 0x00000000000c5947 */ /* 0x000fea0003800000 */
[----:B------:R-:W5:Y:S02]  /*5390*/  LDG.E.U8 R112, desc[UR44][R20.64+0x20] ;  /* 0x0000202c14707981 */ /* 0x000f64000c1e1100 */
[----:B-----5:R-:W-:-:S05]  /*53a0*/  PRMT R64, R112, 0x8880, RZ ;  /* 0x0000888070407816 */ /* 0x020fca00000000ff */
[----:B------:R-:W-:-:S07]  /*53b0*/  IMAD R19, R64, R105, RZ ;  /* 0x0000006940137224 */ /* 0x000fce00078e02ff */
.L_x_111:
[----:B------:R-:W-:Y:S05]  /*53c0*/  BSYNC B1 ;  /* 0x0000000000017941 */ /* 0x000fea0003800000 */
.L_x_110:
        /* <DEDUP_REMOVED lines=9> */
.L_x_113:
[----:B------:R-:W-:Y:S05]  /*5460*/  BSYNC B1 ;  /* 0x0000000000017941 */ /* 0x000fea0003800000 */
.L_x_112:
[----:B------:R-:W-:Y:S01]  /*5470*/  @!P4 IMAD R57, R57, R104, R19 ;  /* 0x000000683939c224 */ /* 0x000fe200078e0213 */
[----:B------:R-:W-:Y:S04]  /*5480*/  BSSY B1, `(.L_x_114) ;  /* 0x0000006000017945 */ /* 0x000fe80003800000 */
[----:B------:R0:W-:Y:S01]  /*5490*/  @!P4 STG.E.U8 desc[UR44][R10.64+0x21], R57 ;  /* 0x000021390a00c986 */ /* 0x0001e2000c10112c */
[----:B------:R-:W-:Y:S05]  /*54a0*/  @P5 BRA `(.L_x_115) ;  /* 0x00000000000c5947 */ /* 0x000fea0003800000 */
[----:B------:R-:W5:Y:S02]  /*54b0*/  LDG.E.U8 R112, desc[UR44][R96.64+0x20] ;  /* 0x0000202c60707981 */ /* 0x000f64000c1e1100 */
[----:B-----5:R-:W-:-:S05]  /*54c0*/  PRMT R56, R112, 0x8880, RZ ;  /* 0x0000888070387816 */ /* 0x020fca00000000ff */
[----:B------:R-:W-:-:S07]  /*54d0*/  IMAD R19, R56, R105, RZ ;  /* 0x0000006938137224 */ /* 0x000fce00078e02ff */
.L_x_115:
[----:B------:R-:W-:Y:S05]  /*54e0*/  BSYNC B1 ;  /* 0x0000000000017941 */ /* 0x000fea0003800000 */
.L_x_114:
        /* <DEDUP_REMOVED lines=9> */
.L_x_117:
[----:B------:R-:W-:Y:S05]  /*5580*/  BSYNC B1 ;  /* 0x0000000000017941 */ /* 0x000fea0003800000 */
.L_x_116:
[----:B------:R-:W-:Y:S01]  /*5590*/  @!P4 IMAD R59, R59, R104, R19 ;  /* 0x000000683b3bc224 */ /* 0x000fe200078e0213 */
[----:B------:R-:W-:Y:S04]  /*55a0*/  BSSY B1, `(.L_x_118) ;  /* 0x0000006000017945 */ /* 0x000fe80003800000 */
[----:B------:R0:W-:Y:S01]  /*55b0*/  @!P4 STG.E.U8 desc[UR44][R8.64+0x21], R59 ;  /* 0x0000213b0800c986 */ /* 0x0001e2000c10112c */
[----:B------:R-:W-:Y:S05]  /*55c0*/  @P5 BRA `(.L_x_119) ;  /* 0x00000000000c5947 */ /* 0x000fea0003800000 */
[----:B------:R-:W5:Y:S02]  /*55d0*/  LDG.E.U8 R112, desc[UR44][R20.64+0x28] ;  /* 0x0000282c14707981 */ /* 0x000f64000c1e1100 */
[----:B-----5:R-:W-:-:S05]  /*55e0*/  PRMT R56, R112, 0x8880, RZ ;  /* 0x0000888070387816 */ /* 0x020fca00000000ff */
[----:B------:R-:W-:-:S07]  /*55f0*/  IMAD R19, R56, R105, RZ ;  /* 0x0000006938137224 */ /* 0x000fce00078e02ff */
.L_x_119:
[----:B------:R-:W-:Y:S05]  /*5600*/  BSYNC B1 ;  /* 0x0000000000017941 */ /* 0x000fea0003800000 */
.L_x_118:
        /* <DEDUP_REMOVED lines=9> */
.L_x_121:
[----:B------:R-:W-:Y:S05]  /*56a0*/  BSYNC B1 ;  /* 0x0000000000017941 */ /* 0x000fea0003800000 */
.L_x_120:
[----:B------:R-:W-:Y:S01]  /*56b0*/  @!P4 IMAD R61, R61, R104, R19 ;  /* 0x000000683d3dc224 */ /* 0x000fe200078e0213 */
[----:B------:R-:W-:Y:S04]  /*56c0*/  BSSY B1, `(.L_x_122) ;  /* 0x0000006000017945 */ /* 0x000fe80003800000 */
[----:B------:R0:W-:Y:S01]  /*56d0*/  @!P4 STG.E.U8 desc[UR44][R10.64+0x29], R61 ;  /* 0x0000293d0a00c986 */ /* 0x0001e2000c10112c */
[----:B------:R-:W-:Y:S05]  /*56e0*/  @P5 BRA `(.L_x_123) ;  /* 0x00000000000c5947 */ /* 0x000fea0003800000 */
[----:B------:R-:W5:Y:S02]  /*56f0*/  LDG.E.U8 R112, desc[UR44][R96.64+0x28] ;  /* 0x0000282c60707981 */ /* 0x000f64000c1e1100 */
[----:B-----5:R-:W-:-:S05]  /*5700*/  PRMT R56, R112, 0x8880, RZ ;  /* 0x0000888070387816 */ /* 0x020fca00000000ff */
[----:B------:R-:W-:-:S07]  /*5710*/  IMAD R19, R56, R105, RZ ;  /* 0x0000006938137224 */ /* 0x000fce00078e02ff */
.L_x_123:
[----:B------:R-:W-:Y:S05]  /*5720*/  BSYNC B1 ;  /* 0x0000000000017941 */ /* 0x000fea0003800000 */
.L_x_122:
        /* <DEDUP_REMOVED lines=9> */
.L_x_125:
[----:B------:R-:W-:Y:S05]  /*57c0*/  BSYNC B1 ;  /* 0x0000000000017941 */ /* 0x000fea0003800000 */
.L_x_124:
[----:B------:R-:W-:Y:S01]  /*57d0*/  @!P4 IMAD R63, R63, R104, R19 ;  /* 0x000000683f3fc224 */ /* 0x000fe200078e0213 */
[----:B------:R-:W-:Y:S04]  /*57e0*/  BSSY B1, `(.L_x_126) ;  /* 0x0000006000017945 */ /* 0x000fe80003800000 */
[----:B------:R0:W-:Y:S01]  /*57f0*/  @!P4 STG.E.U8 desc[UR44][R8.64+0x29], R63 ;  /* 0x0000293f0800c986 */ /* 0x0001e2000c10112c */
[----:B------:R-:W-:Y:S05]  /*5800*/  @P5 BRA `(.L_x_127) ;  /* 0x00000000000c5947 */ /* 0x000fea0003800000 */
[----:B------:R-:W5:Y:S02]  /*5810*/  LDG.E.U8 R112, desc[UR44][R12.64+0x30] ;  /* 0x0000302c0c707981 */ /* 0x000f64000c1e1100 */
[----:B-----5:R-:W-:-:S05]  /*5820*/  PRMT R56, R112, 0x8880, RZ ;  /* 0x0000888070387816 */ /* 0x020fca00000000ff */
[----:B------:R-:W-:-:S07]  /*5830*/  IMAD R19, R56, R105, RZ ;  /* 0x0000006938137224 */ /* 0x000fce00078e02ff */
.L_x_127:
[----:B------:R-:W-:Y:S05]  /*5840*/  BSYNC B1 ;  /* 0x0000000000017941 */ /* 0x000fea0003800000 */
.L_x_126:
        /* <DEDUP_REMOVED lines=9> */
.L_x_129:
[----:B------:R-:W-:Y:S05]  /*58e0*/  BSYNC B1 ;  /* 0x0000000000017941 */ /* 0x000fea0003800000 */
.L_x_128:
[----:B------:R-:W-:Y:S01]  /*58f0*/  @!P4 IMAD R49, R49, R104, R19 ;  /* 0x000000683131c224 */ /* 0x000fe200078e0213 */
[----:B------:R-:W-:Y:S04]  /*5900*/  BSSY B1, `(.L_x_130) ;  /* 0x0000006000017945 */ /* 0x000fe80003800000 */
[----:B------:R0:W-:Y:S01]  /*5910*/  @!P4 STG.E.U8 desc[UR44][R4.64+0x31], R49 ;  /* 0x000031310400c986 */ /* 0x0001e2000c10112c */
[----:B------:R-:W-:Y:S05]  /*5920*/  @P5 BRA `(.L_x_131) ;  /* 0x00000000000c5947 */ /* 0x000fea0003800000 */
[----:B------:R-:W5:Y:S02]  /*5930*/  LDG.E.U8 R112, desc[UR44][R14.64+0x30] ;  /* 0x0000302c0e707981 */ /* 0x000f64000c1e1100 */
[----:B-----5:R-:W-:-:S05]  /*5940*/  PRMT R48, R112, 0x8880, RZ ;  /* 0x0000888070307816 */ /* 0x020fca00000000ff */
[----:B------:R-:W-:-:S07]  /*5950*/  IMAD R19, R48, R105, RZ ;  /* 0x0000006930137224 */ /* 0x000fce00078e02ff */
.L_x_131:
[----:B------:R-:W-:Y:S05]  /*5960*/  BSYNC B1 ;  /* 0x0000000000017941 */ /* 0x000fea0003800000 */
.L_x_130:
        /* <DEDUP_REMOVED lines=9> */
.L_x_133:
[----:B------:R-:W-:Y:S05]  /*5a00*/  BSYNC B1 ;  /* 0x0000000000017941 */ /* 0x000fea0003800000 */
.L_x_132:
[----:B------:R-:W-:Y:S01]  /*5a10*/  @!P4 IMAD R51, R51, R104, R19 ;  /* 0x000000683333c224 */ /* 0x000fe200078e0213 */
[----:B------:R-:W-:Y:S04]  /*5a20*/  BSSY B1, `(.L_x_134) ;  /* 0x0000006000017945 */ /* 0x000fe80003800000 */
[----:B------:R0:W-:Y:S01]  /*5a30*/  @!P4 STG.E.U8 desc[UR44][R6.64+0x31], R51 ;  /* 0x000031330600c986 */ /* 0x0001e2000c10112c */
[----:B------:R-:W-:Y:S05]  /*5a40*/  @P5 BRA `(.L_x_135) ;  /* 0x00000000000c5947 */ /* 0x000fea0003800000 */
[----:B------:R-:W5:Y:S02]  /*5a50*/  LDG.E.U8 R112, desc[UR44][R12.64+0x38] ;  /* 0x0000382c0c707981 */ /* 0x000f64000c1e1100 */
[----:B-----5:R-:W-:-:S05]  /*5a60*/  PRMT R48, R112, 0x8880, RZ ;  /* 0x0000888070307816 */ /* 0x020fca00000000ff */
[----:B------:R-:W-:-:S07]  /*5a70*/  IMAD R19, R48, R105, RZ ;  /* 0x0000006930137224 */ /* 0x000fce00078e02ff */
.L_x_135:
[----:B------:R-:W-:Y:S05]  /*5a80*/  BSYNC B1 ;  /* 0x0000000000017941 */ /* 0x000fea0003800000 */
.L_x_134:
        /* <DEDUP_REMOVED lines=9> */
.L_x_137:
[----:B------:R-:W-:Y:S05]  /*5b20*/  BSYNC B1 ;  /* 0x0000000000017941 */ /* 0x000fea0003800000 */
.L_x_136:
[----:B------:R-:W-:Y:S01]  /*5b30*/  @!P4 IMAD R53, R53, R104, R19 ;  /* 0x000000683535c224 */ /* 0x000fe200078e0213 */
[----:B------:R-:W-:Y:S04]  /*5b40*/  BSSY B1, `(.L_x_138) ;  /* 0x0000006000017945 */ /* 0x000fe80003800000 */
[----:B------:R0:W-:Y:S01]  /*5b50*/  @!P4 STG.E.U8 desc[UR44][R4.64+0x39], R53 ;  /* 0x000039350400c986 */ /* 0x0001e2000c10112c */
[----:B------:R-:W-:Y:S05]  /*5b60*/  @P5 BRA `(.L_x_139) ;  /* 0x00000000000c5947 */ /* 0x000fea0003800000 */
[----:B------:R-:W5:Y:S02]  /*5b70*/  LDG.E.U8 R112, desc[UR44][R14.64+0x38] ;  /* 0x0000382c0e707981 */ /* 0x000f64000c1e1100 */
[----:B-----5:R-:W-:-:S05]  /*5b80*/  PRMT R48, R112, 0x8880, RZ ;  /* 0x0000888070307816 */ /* 0x020fca00000000ff */
[----:B------:R-:W-:-:S07]  /*5b90*/  IMAD R19, R48, R105, RZ ;  /* 0x0000006930137224 */ /* 0x000fce00078e02ff */
.L_x_139:
[----:B------:R-:W-:Y:S05]  /*5ba0*/  BSYNC B1 ;  /* 0x0000000000017941 */ /* 0x000fea0003800000 */
.L_x_138:
        /* <DEDUP_REMOVED lines=9> */
.L_x_141:
[----:B------:R-:W-:Y:S05]  /*5c40*/  BSYNC B1 ;  /* 0x0000000000017941 */ /* 0x000fea0003800000 */
.L_x_140:
[----:B------:R-:W-:Y:S01]  /*5c50*/  @!P4 IMAD R55, R55, R104, R19 ;  /* 0x000000683737c224 */ /* 0x000fe200078e0213 */
[----:B------:R-:W-:Y:S04]  /*5c60*/  BSSY B1, `(.L_x_142) ;  /* 0x0000006000017945 */ /* 0x000fe80003800000 */
[----:B------:R0:W-:Y:S01]  /*5c70*/  @!P4 STG.E.U8 desc[UR44][R6.64+0x39], R55 ;  /* 0x000039370600c986 */ /* 0x0001e2000c10112c */
[----:B------:R-:W-:Y:S05]  /*5c80*/  @P5 BRA `(.L_x_143) ;  /* 0x00000000000c5947 */ /* 0x000fea0003800000 */
[----:B------:R-:W5:Y:S02]  /*5c90*/  LDG.E.U8 R112, desc[UR44][R20.64+0x30] ;  /* 0x0000302c14707981 */ /* 0x000f64000c1e1100 */
[----:B-----5:R-:W-:-:S05]  /*5ca0*/  PRMT R48, R112, 0x8880, RZ ;  /* 0x0000888070307816 */ /* 0x020fca00000000ff */
[----:B------:R-:W-:-:S07]  /*5cb0*/  IMAD R19, R48, R105, RZ ;  /* 0x0000006930137224 */ /* 0x000fce00078e02ff */
.L_x_143:
[----:B------:R-:W-:Y:S05]  /*5cc0*/  BSYNC B1 ;  /* 0x0000000000017941 */ /* 0x000fea0003800000 */
.L_x_142:
        /* <DEDUP_REMOVED lines=9> */
.L_x_145:
[----:B------:R-:W-:Y:S05]  /*5d60*/  BSYNC B1 ;  /* 0x0000000000017941 */ /* 0x000fea0003800000 */
.L_x_144:
[----:B------:R-:W-:Y:S01]  /*5d70*/  @!P4 IMAD R41, R41, R104, R19 ;  /* 0x000000682929c224 */ /* 0x000fe200078e0213 */
[----:B------:R-:W-:Y:S04]  /*5d80*/  BSSY B1, `(.L_x_146) ;  /* 0x0000006000017945 */ /* 0x000fe80003800000 */
[----:B------:R0:W-:Y:S01]  /*5d90*/  @!P4 STG.E.U8 desc[UR44][R10.64+0x31], R41 ;  /* 0x000031290a00c986 */ /* 0x0001e2000c10112c */
[----:B------:R-:W-:Y:S05]  /*5da0*/  @P5 BRA `(.L_x_147) ;  /* 0x00000000000c5947 */ /* 0x000fea0003800000 */
[----:B------:R-:W5:Y:S02]  /*5db0*/  LDG.E.U8 R112, desc[UR44][R96.64+0x30] ;  /* 0x0000302c60707981 */ /* 0x000f64000c1e1100 */
[----:B-----5:R-:W-:-:S05]  /*5dc0*/  PRMT R40, R112, 0x8880, RZ ;  /* 0x0000888070287816 */ /* 0x020fca00000000ff */
[----:B------:R-:W-:-:S07]  /*5dd0*/  IMAD R19, R40, R105, RZ ;  /* 0x0000006928137224 */ /* 0x000fce00078e02ff */
.L_x_147:
[----:B------:R-:W-:Y:S05]  /*5de0*/  BSYNC B1 ;  /* 0x0000000000017941 */ /* 0x000fea0003800000 */
.L_x_146:
        /* <DEDUP_REMOVED lines=9> */
.L_x_149:
[----:B------:R-:W-:Y:S05]  /*5e80*/  BSYNC B1 ;  /* 0x0000000000017941 */ /* 0x000fea0003800000 */
.L_x_148:
[----:B------:R-:W-:Y:S01]  /*5e90*/  @!P4 IMAD R43, R43, R104, R19 ;  /* 0x000000682b2bc224 */ /* 0x000fe200078e0213 */
[----:B------:R-:W-:Y:S04]  /*5ea0*/  BSSY B1, `(.L_x_150) ;  /* 0x0000006000017945 */ /* 0x000fe80003800000 */
[----:B------:R0:W-:Y:S01]  /*5eb0*/  @!P4 STG.E.U8 desc[UR44][R8.64+0x31], R43 ;  /* 0x0000312b0800c986 */ /* 0x0001e2000c10112c */
[----:B------:R-:W-:Y:S05]  /*5ec0*/  @P5 BRA `(.L_x_151) ;  /* 0x00000000000c5947 */ /* 0x000fea0003800000 */
[----:B------:R-:W5:Y:S02]  /*5ed0*/  LDG.E.U8 R112, desc[UR44][R20.64+0x38] ;  /* 0x0000382c14707981 */ /* 0x000f64000c1e1100 */
[----:B-----5:R-:W-:-:S05]  /*5ee0*/  PRMT R40, R112, 0x8880, RZ ;  /* 0x0000888070287816 */ /* 0x020fca00000000ff */
[----:B------:R-:W-:-:S07]  /*5ef0*/  IMAD R19, R40, R105, RZ ;  /* 0x0000006928137224 */ /* 0x000fce00078e02ff */
.L_x_151:
[----:B------:R-:W-:Y:S05]  /*5f00*/  BSYNC B1 ;  /* 0x0000000000017941 */ /* 0x000fea0003800000 */
.L_x_150:
        /* <DEDUP_REMOVED lines=9> */
.L_x_153:
[----:B------:R-:W-:Y:S05]  /*5fa0*/  BSYNC B1 ;  /* 0x0000000000017941 */ /* 0x000fea0003800000 */
.L_x_152:
[----:B------:R-:W-:Y:S01]  /*5fb0*/  @!P4 IMAD R45, R45, R104, R19 ;  /* 0x000000682d2dc224 */ /* 0x000fe200078e0213 */
[----:B------:R-:W-:Y:S04]  /*5fc0*/  BSSY B1, `(.L_x_154) ;  /* 0x0000006000017945 */ /* 0x000fe80003800000 */
[----:B------:R0:W-:Y:S01]  /*5fd0*/  @!P4 STG.E.U8 desc[UR44][R10.64+0x39], R45 ;  /* 0x0000392d0a00c986 */ /* 0x0001e2000c10112c */
[----:B------:R-:W-:Y:S05]  /*5fe0*/  @P5 BRA `(.L_x_155) ;  /* 0x00000000000c5947 */ /* 0x000fea0003800000 */
[----:B------:R-:W5:Y:S02]  /*5ff0*/  LDG.E.U8 R112, desc[UR44][R96.64+0x38] ;  /* 0x0000382c60707981 */ /* 0x000f64000c1e1100 */
[----:B-----5:R-:W-:-:S05]  /*6000*/  PRMT R40, R112, 0x8880, RZ ;  /* 0x0000888070287816 */ /* 0x020fca00000000ff */
[----:B------:R-:W-:-:S07]  /*6010*/  IMAD R19, R40, R105, RZ ;  /* 0x0000006928137224 */ /* 0x000fce00078e02ff */
.L_x_155:
[----:B------:R-:W-:Y:S05]  /*6020*/  BSYNC B1 ;  /* 0x0000000000017941 */ /* 0x000fea0003800000 */
.L_x_154:
        /* <DEDUP_REMOVED lines=9> */
.L_x_157:
[----:B------:R-:W-:Y:S05]  /*60c0*/  BSYNC B1 ;  /* 0x0000000000017941 */ /* 0x000fea0003800000 */
.L_x_156:
[----:B------:R-:W-:Y:S01]  /*60d0*/  @!P4 IMAD R47, R47, R104, R19 ;  /* 0x000000682f2fc224 */ /* 0x000fe200078e0213 */
[----:B------:R-:W-:Y:S04]  /*60e0*/  BSSY B1, `(.L_x_158) ;  /* 0x0000006000017945 */ /* 0x000fe80003800000 */
[----:B------:R0:W-:Y:S01]  /*60f0*/  @!P4 STG.E.U8 desc[UR44][R8.64+0x39], R47 ;  /* 0x0000392f0800c986 */ /* 0x0001e2000c10112c */
[----:B------:R-:W-:Y:S05]  /*6100*/  @P5 BRA `(.L_x_159) ;  /* 0x00000000000c5947 */ /* 0x000fea0003800000 */
[----:B------:R-:W5:Y:S02]  /*6110*/  LDG.E.U8 R112, desc[UR44][R12.64+0x40] ;  /* 0x0000402c0c707981 */ /* 0x000f64000c1e1100 */
[----:B-----5:R-:W-:-:S05]  /*6120*/  PRMT R40, R112, 0x8880, RZ ;  /* 0x0000888070287816 */ /* 0x020fca00000000ff */
[----:B------:R-:W-:-:S07]  /*6130*/  IMAD R19, R40, R105, RZ ;  /* 0x0000006928137224 */ /* 0x000fce00078e02ff */
.L_x_159:
[----:B------:R-:W-:Y:S05]  /*6140*/  BSYNC B1 ;  /* 0x0000000000017941 */ /* 0x000fea0003800000 */
.L_x_158:
        /* <DEDUP_REMOVED lines=9> */
.L_x_161:
[----:B------:R-:W-:Y:S05]  /*61e0*/  BSYNC B1 ;  /* 0x0000000000017941 */ /* 0x000fea0003800000 */
.L_x_160:
[----:B------:R-:W-:Y:S01]  /*61f0*/  @!P4 IMAD R33, R33, R104, R19 ;  /* 0x000000682121c224 */ /* 0x000fe200078e0213 */
[----:B------:R-:W-:Y:S04]  /*6200*/  BSSY B1, `(.L_x_162) ;  /* 0x0000006000017945 */ /* 0x000fe80003800000 */
[----:B------:R0:W-:Y:S01]  /*6210*/  @!P4 STG.E.U8 desc[UR44][R4.64+0x41], R33 ;  /* 0x000041210400c986 */ /* 0x0001e2000c10112c */
[----:B------:R-:W-:Y:S05]  /*6220*/  @P5 BRA `(.L_x_163) ;  /* 0x00000000000c5947 */ /* 0x000fea0003800000 */
[----:B------:R-:W5:Y:S02]  /*6230*/  LDG.E.U8 R112, desc[UR44][R14.64+0x40] ;  /* 0x0000402c0e707981 */ /* 0x000f64000c1e1100 */
[----:B-----5:R-:W-:-:S05]  /*6240*/  PRMT R32, R112, 0x8880, RZ ;  /* 0x0000888070207816 */ /* 0x020fca00000000ff */
[----:B------:R-:W-:-:S07]  /*6250*/  IMAD R19, R32, R105, RZ ;  /* 0x0000006920137224 */ /* 0x000fce00078e02ff */
.L_x_163:
[----:B------:R-:W-:Y:S05]  /*6260*/  BSYNC B1 ;  /* 0x0000000000017941 */ /* 0x000fea0003800000 */
.L_x_162:
[C---:B------:R-:W-:Y:S01]  /*6270*/  ISETP.LT.OR P4, PT, R3.reuse, 0x42, !P0 ;  /* 0x000000420300780c */ /* 0x040fe20004781670 */
[----:B0-----:R-:W-:Y:S01]  /*6280*/  @!P5 IMAD R33, R34, R104, R19 ;  /* 0x000000682221d224 */ /* 0x001fe200078e0213 */
[----:B------:R-:W-:Y:S04]  /*6290*/  BSSY B1, `(.L_x_164) ;  /* 0x0000008000017945 */ /* 0x000fe80003800000 */
[----:B------:R0:W-:Y:S01]  /*62a0*/  @!P5 STG.E.U8 desc[UR44][R6.64+0x40], R33 ;  /* 0x000040210600d986 */ /* 0x0001e2000c10112c */
[C---:B------:R-:W-:Y:S02]  /*62b0*/  ISETP.LT.OR P5, PT, R3.reuse, 0x49, !P3 ;  /* 0x000000490300780c */ /* 0x040fe40005fa1670 */
[----:B------:R-:W-:-:S04]  /*62c0*/  ISETP.LT.OR P3, PT, R3, 0x4a, !P3 ;  /* 0x0000004a0300780c */ /* 0x000fc80005f61670 */
[----:B------:R-:W-:Y:S09]  /*62d0*/  @P4 BRA `(.L_x_165) ;  /* 0x00000000000c4947 */ /* 0x000ff20003800000 */
[----:B------:R-:W5:Y:S02]  /*62e0*/  LDG.E.U8 R112, desc[UR44][R14.64+0x41] ;  /* 0x0000412c0e707981 */ /* 0x000f64000c1e1100 */
[----:B-----5:R-:W-:-:S05]  /*62f0*/  PRMT R32, R112, 0x8880, RZ ;  /* 0x0000888070207816 */ /* 0x020fca00000000ff */
[----:B------:R-:W-:-:S07]  /*6300*/  IMAD R19, R32, R105, RZ ;  /* 0x0000006920137224 */ /* 0x000fce00078e02ff */
.L_x_165:
[----:B------:R-:W-:Y:S05]  /*6310*/  BSYNC B1 ;  /* 0x0000000000017941 */ /* 0x000fea0003800000 */
.L_x_164:
[----:B------:R-:W-:Y:S01]  /*6320*/  @!P4 IMAD R35, R35, R104, R19 ;  /* 0x000000682323c224 */ /* 0x000fe200078e0213 */
[----:B------:R-:W-:Y:S04]  /*6330*/  BSSY B1, `(.L_x_166) ;  /* 0x0000006000017945 */ /* 0x000fe80003800000 */
[----:B------:R0:W-:Y:S01]  /*6340*/  @!P4 STG.E.U8 desc[UR44][R6.64+0x41], R35 ;  /* 0x000041230600c986 */ /* 0x0001e2000c10112c */
[----:B------:R-:W-:Y:S05]  /*6350*/  @P5 BRA `(.L_x_167) ;  /* 0x00000000000c5947 */ /* 0x000fea0003800000 */
[----:B------:R-:W5:Y:S02]  /*6360*/  LDG.E.U8 R112, desc[UR44][R12.64+0x48] ;  /* 0x0000482c0c707981 */ /* 0x000f64000c1e1100 */
[----:B-----5:R-:W-:-:S05]  /*6370*/  PRMT R32, R112, 0x8880, RZ ;  /* 0x0000888070207816 */ /* 0x020fca00000000ff */
[----:B------:R-:W-:-:S07]  /*6380*/  IMAD R19, R32, R105, RZ ;  /* 0x0000006920137224 */ /* 0x000fce00078e02ff */
.L_x_167:
[----:B------:R-:W-:Y:S05]  /*6390*/  BSYNC B1 ;  /* 0x0000000000017941 */ /* 0x000fea0003800000 */
.L_x_166:
[----:B0-----:R-:W-:Y:S01]  /*63a0*/  @!P5 IMAD R33, R36, R104, R19 ;  /* 0x000000682421d224 */ /* 0x001fe200078e0213 */
[----:B------:R-:W-:Y:S04]  /*63b0*/  BSSY B1, `(.L_x_168) ;  /* 0x0000006000017945 */ /* 0x000fe80003800000 */
[----:B------:R0:W-:Y:S01]  /*63c0*/  @!P5 STG.E.U8 desc[UR44][R4.64+0x48], R33 ;  /* 0x000048210400d986 */ /* 0x0001e2000c10112c */
[----:B------:R-:W-:Y:S05]  /*63d0*/  @P3 BRA `(.L_x_169) ;  /* 0x00000000000c3947 */ /* 0x000fea0003800000 */
[----:B------:R-:W5:Y:S02]  /*63e0*/  LDG.E.U8 R112, desc[UR44][R12.64+0x49] ;  /* 0x0000492c0c707981 */ /* 0x000f64000c1e1100 */
[----:B-----5:R-:W-:-:S05]  /*63f0*/  PRMT R32, R112, 0x8880, RZ ;  /* 0x0000888070207816 */ /* 0x020fca00000000ff */
[----:B------:R-:W-:-:S07]  /*6400*/  IMAD R19, R32, R105, RZ ;  /* 0x0000006920137224 */ /* 0x000fce00078e02ff */
.L_x_169:
[----:B------:R-:W-:Y:S05]  /*6410*/  BSYNC B1 ;  /* 0x0000000000017941 */ /* 0x000fea0003800000 */
.L_x_168:
[----:B------:R-:W-:Y:S01]  /*6420*/  ISETP.LT.OR P4, PT, R3, 0x49, !P0 ;  /* 0x000000490300780c */ /* 0x000fe20004781670 */
[----:B------:R-:W-:Y:S01]  /*6430*/  @!P3 IMAD R37, R37, R104, R19 ;  /* 0x000000682525b224 */ /* 0x000fe200078e0213 */
[----:B------:R-:W-:Y:S01]  /*6440*/  BSSY B1, `(.L_x_170) ;  /* 0x0000009000017945 */ /* 0x000fe20003800000 */
[C---:B------:R-:W-:Y:S02]  /*6450*/  ISETP.LT.OR P0, PT, R3.reuse, 0x4a, !P0 ;  /* 0x0000004a0300780c */ /* 0x040fe40004701670 */
[C---:B------:R-:W-:Y:S01]  /*6460*/  ISETP.LT.OR P5, PT, R3.reuse, 0x41, !P1 ;  /* 0x000000410300780c */ /* 0x040fe20004fa1670 */
[----:B------:R0:W-:Y:S01]  /*6470*/  @!P3 STG.E.U8 desc[UR44][R4.64+0x49], R37 ;  /* 0x000049250400b986 */ /* 0x0001e2000c10112c */
[----:B------:R-:W-:-:S06]  /*6480*/  ISETP.LT.OR P3, PT, R3, 0x42, !P1 ;  /* 0x000000420300780c */ /* 0x000fcc0004f61670 */
[----:B------:R-:W-:Y:S07]  /*6490*/  @P4 BRA `(.L_x_171) ;  /* 0x00000000000c4947 */ /* 0x000fee0003800000 */
[----:B------:R-:W0:Y:S02]  /*64a0*/  LDG.E.U8 R112, desc[UR44][R14.64+0x48] ;  /* 0x0000482c0e707981 */ /* 0x000e24000c1e1100 */
[----:B01----:R-:W-:-:S05]  /*64b0*/  PRMT R4, R112, 0x8880, RZ ;  /* 0x0000888070047816 */ /* 0x003fca00000000ff */
[----:B------:R-:W-:-:S07]  /*64c0*/  IMAD R19, R4, R105, RZ ;  /* 0x0000006904137224 */ /* 0x000fce00078e02ff */
.L_x_171:
[----:B------:R-:W-:Y:S05]  /*64d0*/  BSYNC B1 ;  /* 0x0000000000017941 */ /* 0x000fea0003800000 */
.L_x_170:
[----:B01----:R-:W-:Y:S01]  /*64e0*/  @!P4 IMAD R5, R38, R104, R19 ;  /* 0x000000682605c224 */ /* 0x003fe200078e0213 */
[----:B------:R-:W-:Y:S04]  /*64f0*/  BSSY B1, `(.L_x_172) ;  /* 0x0000006000017945 */ /* 0x000fe80003800000 */
[----:B------:R0:W-:Y:S01]  /*6500*/  @!P4 STG.E.U8 desc[UR44][R6.64+0x48], R5 ;  /* 0x000048050600c986 */ /* 0x0001e2000c10112c */
[----:B------:R-:W-:Y:S05]  /*6510*/  @P0 BRA `(.L_x_173) ;  /* 0x00000000000c0947 */ /* 0x000fea0003800000 */
[----:B------:R-:W5:Y:S02]  /*6520*/  LDG.E.U8 R112, desc[UR44][R14.64+0x49] ;  /* 0x0000492c0e707981 */ /* 0x000f64000c1e1100 */
[----:B-----5:R-:W-:-:S05]  /*6530*/  PRMT R4, R112, 0x8880, RZ ;  /* 0x0000888070047816 */ /* 0x020fca00000000ff */
[----:B------:R-:W-:-:S07]  /*6540*/  IMAD R19, R4, R105, RZ ;  /* 0x0000006904137224 */ /* 0x000fce00078e02ff */
.L_x_173:
[----:B------:R-:W-:Y:S05]  /*6550*/  BSYNC B1 ;  /* 0x0000000000017941 */ /* 0x000fea0003800000 */
.L_x_172:
[----:B------:R-:W-:Y:S01]  /*6560*/  @!P0 IMAD R39, R39, R104, R19 ;  /* 0x0000006827278224 */ /* 0x000fe200078e0213 */
[----:B------:R-:W-:Y:S04]  /*6570*/  BSSY B1, `(.L_x_174) ;  /* 0x0000006000017945 */ /* 0x000fe80003800000 */
[----:B------:R1:W-:Y:S01]  /*6580*/  @!P0 STG.E.U8 desc[UR44][R6.64+0x49], R39 ;  /* 0x0000492706008986 */ /* 0x0003e2000c10112c */
[----:B------:R-:W-:Y:S05]  /*6590*/  @P5 BRA `(.L_x_175) ;  /* 0x00000000000c5947 */ /* 0x000fea0003800000 */
[----:B------:R-:W5:Y:S02]  /*65a0*/  LDG.E.U8 R112, desc[UR44][R20.64+0x40] ;  /* 0x0000402c14707981 */ /* 0x000f64000c1e1100 */
[----:B-----5:R-:W-:-:S05]  /*65b0*/  PRMT R4, R112, 0x8880, RZ ;  /* 0x0000888070047816 */ /* 0x020fca00000000ff */
[----:B------:R-:W-:-:S07]  /*65c0*/  IMAD R19, R4, R105, RZ ;  /* 0x0000006904137224 */ /* 0x000fce00078e02ff */
.L_x_175:
[----:B------:R-:W-:Y:S05]  /*65d0*/  BSYNC B1 ;  /* 0x0000000000017941 */ /* 0x000fea0003800000 */
.L_x_174:
[----:B0-----:R-:W-:Y:S01]  /*65e0*/  @!P5 IMAD R5, R24, R104, R19 ;  /* 0x000000681805d224 */ /* 0x001fe200078e0213 */
[----:B------:R-:W-:Y:S04]  /*65f0*/  BSSY B1, `(.L_x_176) ;  /* 0x0000006000017945 */ /* 0x000fe80003800000 */
[----:B------:R0:W-:Y:S01]  /*6600*/  @!P5 STG.E.U8 desc[UR44][R10.64+0x40], R5 ;  /* 0x000040050a00d986 */ /* 0x0001e2000c10112c */
[----:B------:R-:W-:Y:S05]  /*6610*/  @P3 BRA `(.L_x_177) ;  /* 0x00000000000c3947 */ /* 0x000fea0003800000 */
[----:B------:R-:W5:Y:S02]  /*6620*/  LDG.E.U8 R112, desc[UR44][R20.64+0x41] ;  /* 0x0000412c14707981 */ /* 0x000f64000c1e1100 */
[----:B-----5:R-:W-:-:S05]  /*6630*/  PRMT R4, R112, 0x8880, RZ ;  /* 0x0000888070047816 */ /* 0x020fca00000000ff */
[----:B------:R-:W-:-:S07]  /*6640*/  IMAD R19, R4, R105, RZ ;  /* 0x0000006904137224 */ /* 0x000fce00078e02ff */
.L_x_177:
[----:B------:R-:W-:Y:S05]  /*6650*/  BSYNC B1 ;  /* 0x0000000000017941 */ /* 0x000fea0003800000 */
.L_x_176:
[----:B------:R-:W-:Y:S01]  /*6660*/  ISETP.LT.OR P4, PT, R3, 0x41, !P2 ;  /* 0x000000410300780c */ /* 0x000fe20005781670 */
[----:B------:R-:W-:Y:S01]  /*6670*/  @!P3 IMAD R25, R25, R104, R19 ;  /* 0x000000681919b224 */ /* 0x000fe200078e0213 */
[----:B------:R-:W-:Y:S01]  /*6680*/  BSSY B1, `(.L_x_178) ;  /* 0x000000a000017945 */ /* 0x000fe20003800000 */
[C---:B------:R-:W-:Y:S02]  /*6690*/  ISETP.LT.OR P0, PT, R3.reuse, 0x42, !P2 ;  /* 0x000000420300780c */ /* 0x040fe40005701670 */
[C---:B------:R-:W-:Y:S01]  /*66a0*/  ISETP.LT.OR P5, PT, R3.reuse, 0x49, !P2 ;  /* 0x000000490300780c */ /* 0x040fe200057a1670 */
[----:B------:R0:W-:Y:S01]  /*66b0*/  @!P3 STG.E.U8 desc[UR44][R10.64+0x41], R25 ;  /* 0x000041190a00b986 */ /* 0x0001e2000c10112c */
[C---:B------:R-:W-:Y:S02]  /*66c0*/  ISETP.LT.OR P3, PT, R3.reuse, 0x49, !P1 ;  /* 0x000000490300780c */ /* 0x040fe40004f61670 */
[----:B------:R-:W-:-:S04]  /*66d0*/  ISETP.LT.OR P1, PT, R3, 0x4a, !P1 ;  /* 0x0000004a0300780c */ /* 0x000fc80004f21670 */
[----:B------:R-:W-:Y:S09]  /*66e0*/  @P4 BRA `(.L_x_179) ;  /* 0x00000000000c4947 */ /* 0x000ff20003800000 */
[----:B------:R-:W5:Y:S02]  /*66f0*/  LDG.E.U8 R112, desc[UR44][R96.64+0x40] ;  /* 0x0000402c60707981 */ /* 0x000f64000c1e1100 */
[----:B-----5:R-:W-:-:S05]  /*6700*/  PRMT R4, R112, 0x8880, RZ ;  /* 0x0000888070047816 */ /* 0x020fca00000000ff */
[----:B------:R-:W-:-:S07]  /*6710*/  IMAD R19, R4, R105, RZ ;  /* 0x0000006904137224 */ /* 0x000fce00078e02ff */
.L_x_179:
[----:B------:R-:W-:Y:S05]  /*6720*/  BSYNC B1 ;  /* 0x0000000000017941 */ /* 0x000fea0003800000 */
.L_x_178:
[----:B0-----:R-:W-:Y:S01]  /*6730*/  @!P4 IMAD R5, R26, R104, R19 ;  /* 0x000000681a05c224 */ /* 0x001fe200078e0213 */
[----:B------:R-:W-:Y:S04]  /*6740*/  BSSY B1, `(.L_x_180) ;  /* 0x0000006000017945 */ /* 0x000fe80003800000 */
[----:B------:R0:W-:Y:S01]  /*6750*/  @!P4 STG.E.U8 desc[UR44][R8.64+0x40], R5 ;  /* 0x000040050800c986 */ /* 0x0001e2000c10112c */
[----:B------:R-:W-:Y:S05]  /*6760*/  @P0 BRA `(.L_x_181) ;  /* 0x00000000000c0947 */ /* 0x000fea0003800000 */
[----:B------:R-:W5:Y:S02]  /*6770*/  LDG.E.U8 R112, desc[UR44][R96.64+0x41] ;  /* 0x0000412c60707981 */ /* 0x000f64000c1e1100 */
[----:B-----5:R-:W-:-:S05]  /*6780*/  PRMT R4, R112, 0x8880, RZ ;  /* 0x0000888070047816 */ /* 0x020fca00000000ff */
[----:B------:R-:W-:-:S07]  /*6790*/  IMAD R19, R4, R105, RZ ;  /* 0x0000006904137224 */ /* 0x000fce00078e02ff */
.L_x_181:
[----:B------:R-:W-:Y:S05]  /*67a0*/  BSYNC B1 ;  /* 0x0000000000017941 */ /* 0x000fea0003800000 */
.L_x_180:
[----:B------:R-:W-:Y:S01]  /*67b0*/  @!P0 IMAD R27, R27, R104, R19 ;  /* 0x000000681b1b8224 */ /* 0x000fe200078e0213 */
[----:B------:R-:W-:Y:S04]  /*67c0*/  BSSY B1, `(.L_x_182) ;  /* 0x0000006000017945 */ /* 0x000fe80003800000 */
[----:B------:R0:W-:Y:S01]  /*67d0*/  @!P0 STG.E.U8 desc[UR44][R8.64+0x41], R27 ;  /* 0x0000411b08008986 */ /* 0x0001e2000c10112c */
[----:B------:R-:W-:Y:S05]  /*67e0*/  @P3 BRA `(.L_x_183) ;  /* 0x00000000000c3947 */ /* 0x000fea0003800000 */
[----:B------:R-:W5:Y:S02]  /*67f0*/  LDG.E.U8 R112, desc[UR44][R20.64+0x48] ;  /* 0x0000482c14707981 */ /* 0x000f64000c1e1100 */
[----:B-----5:R-:W-:-:S05]  /*6800*/  PRMT R4, R112, 0x8880, RZ ;  /* 0x0000888070047816 */ /* 0x020fca00000000ff */
[----:B------:R-:W-:-:S07]  /*6810*/  IMAD R19, R4, R105, RZ ;  /* 0x0000006904137224 */ /* 0x000fce00078e02ff */
.L_x_183:
[----:B------:R-:W-:Y:S05]  /*6820*/  BSYNC B1 ;  /* 0x0000000000017941 */ /* 0x000fea0003800000 */
.L_x_182:
[----:B0-----:R-:W-:Y:S01]  /*6830*/  @!P3 IMAD R5, R28, R104, R19 ;  /* 0x000000681c05b224 */ /* 0x001fe200078e0213 */
[----:B------:R-:W-:Y:S04]  /*6840*/  BSSY B1, `(.L_x_184) ;  /* 0x0000006000017945 */ /* 0x000fe80003800000 */
[----:B------:R0:W-:Y:S01]  /*6850*/  @!P3 STG.E.U8 desc[UR44][R10.64+0x48], R5 ;  /* 0x000048050a00b986 */ /* 0x0001e2000c10112c */
[----:B------:R-:W-:Y:S05]  /*6860*/  @P1 BRA `(.L_x_185) ;  /* 0x00000000000c1947 */ /* 0x000fea0003800000 */
[----:B------:R-:W5:Y:S02]  /*6870*/  LDG.E.U8 R112, desc[UR44][R20.64+0x49] ;  /* 0x0000492c14707981 */ /* 0x000f64000c1e1100 */
[----:B-----5:R-:W-:-:S05]  /*6880*/  PRMT R4, R112, 0x8880, RZ ;  /* 0x0000888070047816 */ /* 0x020fca00000000ff */
[----:B------:R-:W-:-:S07]  /*6890*/  IMAD R19, R4, R105, RZ ;  /* 0x0000006904137224 */ /* 0x000fce00078e02ff */
.L_x_185:
[----:B------:R-:W-:Y:S05]  /*68a0*/  BSYNC B1 ;  /* 0x0000000000017941 */ /* 0x000fea0003800000 */
.L_x_184:
[----:B------:R-:W-:Y:S01]  /*68b0*/  @!P1 IMAD R29, R29, R104, R19 ;  /* 0x000000681d1d9224 */ /* 0x000fe200078e0213 */
[----:B------:R-:W-:Y:S04]  /*68c0*/  BSSY B1, `(.L_x_186) ;  /* 0x0000006000017945 */ /* 0x000fe80003800000 */
[----:B------:R0:W-:Y:S01]  /*68d0*/  @!P1 STG.E.U8 desc[UR44][R10.64+0x49], R29 ;  /* 0x0000491d0a009986 */ /* 0x0001e2000c10112c */
[----:B------:R-:W-:Y:S05]  /*68e0*/  @P5 BRA `(.L_x_187) ;  /* 0x00000000000c5947 */ /* 0x000fea0003800000 */
[----:B------:R-:W5:Y:S02]  /*68f0*/  LDG.E.U8 R112, desc[UR44][R96.64+0x48] ;  /* 0x0000482c60707981 */ /* 0x000f64000c1e1100 */
[----:B-----5:R-:W-:-:S05]  /*6900*/  PRMT R4, R112, 0x8880, RZ ;  /* 0x0000888070047816 */ /* 0x020fca00000000ff */
[----:B------:R-:W-:-:S07]  /*6910*/  IMAD R19, R4, R105, RZ ;  /* 0x0000006904137224 */ /* 0x000fce00078e02ff */
.L_x_187:
[----:B------:R-:W-:Y:S05]  /*6920*/  BSYNC B1 ;  /* 0x0000000000017941 */ /* 0x000fea0003800000 */
.L_x_186:
[----:B0-----:R-:W-:Y:S01]  /*6930*/  @!P5 IMAD R5, R30, R104, R19 ;  /* 0x000000681e05d224 */ /* 0x001fe200078e0213 */
[----:B------:R-:W-:Y:S01]  /*6940*/  ISETP.LT.OR P2, PT, R3, 0x4a, !P2 ;  /* 0x0000004a0300780c */ /* 0x000fe20005741670 */
[----:B------:R-:W-:Y:S03]  /*6950*/  BSSY B1, `(.L_x_188) ;  /* 0x0000006000017945 */ /* 0x000fe60003800000 */
[----:B------:R0:W-:Y:S09]  /*6960*/  @!P5 STG.E.U8 desc[UR44][R8.64+0x48], R5 ;  /* 0x000048050800d986 */ /* 0x0001f2000c10112c */
[----:B------:R-:W-:Y:S05]  /*6970*/  @P2 BRA `(.L_x_189) ;  /* 0x00000000000c2947 */ /* 0x000fea0003800000 */
[----:B------:R-:W5:Y:S02]  /*6980*/  LDG.E.U8 R112, desc[UR44][R96.64+0x49] ;  /* 0x0000492c60707981 */ /* 0x000f64000c1e1100 */
[----:B-----5:R-:W-:-:S05]  /*6990*/  PRMT R4, R112, 0x8880, RZ ;  /* 0x0000888070047816 */ /* 0x020fca00000000ff */
[----:B------:R-:W-:-:S07]  /*69a0*/  IMAD R19, R4, R105, RZ ;  /* 0x0000006904137224 */ /* 0x000fce00078e02ff */
.L_x_189:
[----:B------:R-:W-:Y:S05]  /*69b0*/  BSYNC B1 ;  /* 0x0000000000017941 */ /* 0x000fea0003800000 */
.L_x_188:
[----:B------:R-:W-:Y:S01]  /*69c0*/  IMAD R19, R31, R104, R19 ;  /* 0x000000681f137224 */ /* 0x000fe200078e0213 */
[----:B------:R-:W-:Y:S06]  /*69d0*/  @P2 BRA `(.L_x_190) ;  /* 0x0000000c00d82947 */ /* 0x000fec0003800000 */
[----:B------:R0:W-:Y:S01]  /*69e0*/  STG.E.U8 desc[UR44][R8.64+0x49], R19 ;  /* 0x0000491308007986 */ /* 0x0001e2000c10112c */
[----:B------:R-:W-:Y:S05]  /*69f0*/  BRA `(.L_x_190) ;  /* 0x0000000c00d07947 */ /* 0x000fea0003800000 */
.L_x_29:
[C---:B------:R-:W-:Y:S02]  /*6a00*/  ISETP.GE.AND P2, PT, R122.reuse, 0x1, PT ;  /* 0x000000017a00780c */ /* 0x040fe40003f46270 */
[----:B------:R-:W-:Y:S02]  /*6a10*/  ISETP.GE.AND P3, PT, R122, 0x9, PT ;  /* 0x000000097a00780c */ /* 0x000fe40003f66270 */
[C---:B------:R-:W-:Y:S02]  /*6a20*/  ISETP.LT.OR P4, PT, R3.reuse, 0x1, !P2 ;  /* 0x000000010300780c */ /* 0x040fe40005781670 */
[C---:B------:R-:W-:Y:S02]  /*6a30*/  ISETP.LT.OR P5, PT, R3.reuse, 0x2, !P2 ;  /* 0x000000020300780c */ /* 0x040fe400057a1670 */
[C---:B------:R-:W-:Y:S02]  /*6a40*/  ISETP.LT.OR P0, PT, R3.reuse, 0x1, !P3 ;  /* 0x000000010300780c */ /* 0x040fe40005f01670 */
[----:B------:R-:W-:-:S07]  /*6a50*/  ISETP.LT.OR P1, PT, R3, 0x2, !P3 ;  /* 0x000000020300780c */ /* 0x000fce0005f21670 */
[-C--:B------:R-:W-:Y:S02]  /*6a60*/  @!P4 IMAD R13, R96, R104.reuse, RZ ;  /* 0x00000068600dc224 */ /* 0x080fe400078e02ff */
[-C--:B------:R-:W-:Y:S02]  /*6a70*/  @!P5 IMAD R97, R97, R104.reuse, RZ ;  /* 0x000000686161d224 */ /* 0x080fe400078e02ff */
[-C--:B------:R-:W-:Y:S01]  /*6a80*/  @!P0 IMAD R15, R98, R104.reuse, RZ ;  /* 0x00000068620f8224 */ /* 0x080fe200078e02ff */
[----:B------:R0:W-:Y:S01]  /*6a90*/  @!P4 STG.E.U8 desc[UR44][R4.64], R13 ;  /* 0x0000000d0400c986 */ /* 0x0001e2000c10112c */
[----:B------:R-:W-:Y:S01]  /*6aa0*/  ISETP.LT.OR P4, PT, R3, 0x9, !P2 ;  /* 0x000000090300780c */ /* 0x000fe20005781670 */
[----:B------:R-:W-:Y:S02]  /*6ab0*/  @!P1 IMAD R99, R99, R104, RZ ;  /* 0x0000006863639224 */ /* 0x000fe400078e02ff */
[----:B------:R-:W-:Y:S01]  /*6ac0*/  @!P5 STG.E.U8 desc[UR44][R4.64+0x1], R97 ;  /* 0x000001610400d986 */ /* 0x000fe2000c10112c */
[----:B------:R-:W-:-:S03]  /*6ad0*/  ISETP.LT.OR P5, PT, R3, 0xa, !P2 ;  /* 0x0000000a0300780c */ /* 0x000fc600057a1670 */
[----:B------:R1:W-:Y:S01]  /*6ae0*/  @!P0 STG.E.U8 desc[UR44][R6.64], R15 ;  /* 0x0000000f06008986 */ /* 0x0003e2000c10112c */
[----:B------:R-:W-:-:S03]  /*6af0*/  ISETP.LT.OR P0, PT, R3, 0x9, !P3 ;  /* 0x000000090300780c */ /* 0x000fc60005f01670 */
[----:B------:R-:W-:Y:S01]  /*6b00*/  @!P1 STG.E.U8 desc[UR44][R6.64+0x1], R99 ;  /* 0x0000016306009986 */ /* 0x000fe2000c10112c */
[----:B------:R-:W-:Y:S01]  /*6b10*/  ISETP.GE.AND P1, PT, R122, 0x81, PT ;  /* 0x000000817a00780c */ /* 0x000fe20003f26270 */
[----:B------:R-:W-:-:S04]  /*6b20*/  @!P4 IMAD R19, R100, R104, RZ ;  /* 0x000000686413c224 */ /* 0x000fc800078e02ff */
[-C--:B------:R-:W-:Y:S01]  /*6b30*/  @!P5 IMAD R101, R101, R104.reuse, RZ ;  /* 0x000000686565d224 */ /* 0x080fe200078e02ff */
[----:B------:R2:W-:Y:S01]  /*6b40*/  @!P4 STG.E.U8 desc[UR44][R4.64+0x8], R19 ;  /* 0x000008130400c986 */ /* 0x0005e2000c10112c */
[C---:B------:R-:W-:Y:S02]  /*6b50*/  ISETP.LT.OR P4, PT, R3.reuse, 0xa, !P3 ;  /* 0x0000000a0300780c */ /* 0x040fe40005f81670 */
[----:B0-----:R-:W-:Y:S01]  /*6b60*/  @!P0 IMAD R13, R102, R104, RZ ;  /* 0x00000068660d8224 */ /* 0x001fe200078e02ff */
[----:B------:R-:W-:Y:S01]  /*6b70*/  @!P5 STG.E.U8 desc[UR44][R4.64+0x9], R101 ;  /* 0x000009650400d986 */ /* 0x000fe2000c10112c */
[----:B------:R-:W-:-:S03]  /*6b80*/  ISETP.LT.OR P5, PT, R3, 0x1, !P1 ;  /* 0x000000010300780c */ /* 0x000fc60004fa1670 */
[----:B------:R0:W-:Y:S01]  /*6b90*/  @!P0 STG.E.U8 desc[UR44][R6.64+0x8], R13 ;  /* 0x0000080d06008986 */ /* 0x0001e2000c10112c */
[----:B------:R-:W-:-:S05]  /*6ba0*/  ISETP.GE.AND P0, PT, R122, 0x89, PT ;  /* 0x000000897a00780c */ /* 0x000fca0003f06270 */
[----:B------:R-:W-:-:S04]  /*6bb0*/  @!P4 IMAD R103, R103, R104, RZ ;  /* 0x000000686767c224 */ /* 0x000fc800078e02ff */
[----:B-1----:R-:W-:Y:S01]  /*6bc0*/  @!P5 IMAD R15, R88, R104, RZ ;  /* 0x00000068580fd224 */ /* 0x002fe200078e02ff */
[----:B------:R-:W-:Y:S01]  /*6bd0*/  @!P4 STG.E.U8 desc[UR44][R6.64+0x9], R103 ;  /* 0x000009670600c986 */ /* 0x000fe2000c10112c */
[----:B------:R-:W-:-:S03]  /*6be0*/  ISETP.LT.OR P4, PT, R3, 0x2, !P1 ;  /* 0x000000020300780c */ /* 0x000fc60004f81670 */
[----:B------:R1:W-:Y:S01]  /*6bf0*/  @!P5 STG.E.U8 desc[UR44][R10.64], R15 ;  /* 0x0000000f0a00d986 */ /* 0x0003e2000c10112c */
[----:B------:R-:W-:-:S09]  /*6c00*/  ISETP.LT.OR P5, PT, R3, 0x1, !P0 ;  /* 0x000000010300780c */ /* 0x000fd200047a1670 */
[----:B------:R-:W-:-:S04]  /*6c10*/  @!P4 IMAD R89, R89, R104, RZ ;  /* 0x000000685959c224 */ /* 0x000fc800078e02ff */
[----:B--2---:R-:W-:Y:S01]  /*6c20*/  @!P5 IMAD R19, R90, R104, RZ ;  /* 0x000000685a13d224 */ /* 0x004fe200078e02ff */
[----:B------:R-:W-:Y:S01]  /*6c30*/  @!P4 STG.E.U8 desc[UR44][R10.64+0x1], R89 ;  /* 0x000001590a00c986 */ /* 0x000fe2000c10112c */
[----:B------:R-:W-:-:S03]  /*6c40*/  ISETP.LT.OR P4, PT, R3, 0x2, !P0 ;  /* 0x000000020300780c */ /* 0x000fc60004781670 */
[----:B------:R2:W-:Y:S01]  /*6c50*/  @!P5 STG.E.U8 desc[UR44][R8.64], R19 ;  /* 0x000000130800d986 */ /* 0x0005e2000c10112c */
[----:B------:R-:W-:-:S09]  /*6c60*/  ISETP.LT.OR P5, PT, R3, 0x9, !P1 ;  /* 0x000000090300780c */ /* 0x000fd20004fa1670 */
[----:B------:R-:W-:-:S04]  /*6c70*/  @!P4 IMAD R91, R91, R104, RZ ;  /* 0x000000685b5bc224 */ /* 0x000fc800078e02ff */
[----:B0-----:R-:W-:Y:S01]  /*6c80*/  @!P5 IMAD R13, R92, R104, RZ ;  /* 0x000000685c0dd224 */ /* 0x001fe200078e02ff */
[----:B------:R-:W-:Y:S01]  /*6c90*/  @!P4 STG.E.U8 desc[UR44][R8.64+0x1], R91 ;  /* 0x0000015b0800c986 */ /* 0x000fe2000c10112c */
[----:B------:R-:W-:-:S03]  /*6ca0*/  ISETP.LT.OR P4, PT, R3, 0xa, !P1 ;  /* 0x0000000a0300780c */ /* 0x000fc60004f81670 */
[----:B------:R0:W-:Y:S01]  /*6cb0*/  @!P5 STG.E.U8 desc[UR44][R10.64+0x8], R13 ;  /* 0x0000080d0a00d986 */ /* 0x0001e2000c10112c */
[----:B------:R-:W-:-:S09]  /*6cc0*/  ISETP.LT.OR P5, PT, R3, 0x9, !P0 ;  /* 0x000000090300780c */ /* 0x000fd200047a1670 */
        /* <DEDUP_REMOVED lines=154> */
[----:B------:R-:W-:Y:S01]  /*7670*/  @!P5 STG.E.U8 desc[UR44][R4.64+0x40], R19 ;  /* 0x000040130400d986 */ /* 0x000fe2000c10112c */
[----:B------:R-:W-:-:S09]  /*7680*/  ISETP.LT.OR P5, PT, R3, 0x41, !P3 ;  /* 0x000000410300780c */ /* 0x000fd20005fa1670 */
[----:B------:R-:W-:-:S04]  /*7690*/  @!P4 IMAD R33, R33, R104, RZ ;  /* 0x000000682121c224 */ /* 0x000fc800078e02ff */
[----:B0-----:R-:W-:Y:S01]  /*76a0*/  @!P5 IMAD R13, R34, R104, RZ ;  /* 0x00000068220dd224 */ /* 0x001fe200078e02ff */
[----:B------:R-:W-:Y:S01]  /*76b0*/  @!P4 STG.E.U8 desc[UR44][R4.64+0x41], R33 ;  /* 0x000041210400c986 */ /* 0x000fe2000c10112c */
[----:B------:R-:W-:-:S03]  /*76c0*/  ISETP.LT.OR P4, PT, R3, 0x42, !P3 ;  /* 0x000000420300780c */ /* 0x000fc60005f81670 */
[----:B------:R0:W-:Y:S01]  /*76d0*/  @!P5 STG.E.U8 desc[UR44][R6.64+0x40], R13 ;  /* 0x0000400d0600d986 */ /* 0x0001e2000c10112c */
[C---:B------:R-:W-:Y:S02]  /*76e0*/  ISETP.LT.OR P5, PT, R3.reuse, 0x49, !P2 ;  /* 0x000000490300780c */ /* 0x040fe400057a1670 */
[----:B------:R-:W-:-:S07]  /*76f0*/  ISETP.LT.OR P2, PT, R3, 0x4a, !P2 ;  /* 0x0000004a0300780c */ /* 0x000fce0005741670 */
[----:B------:R-:W-:-:S04]  /*7700*/  @!P4 IMAD R35, R35, R104, RZ ;  /* 0x000000682323c224 */ /* 0x000fc800078e02ff */
[-C--:B-1----:R-:W-:Y:S01]  /*7710*/  @!P5 IMAD R15, R36, R104.reuse, RZ ;  /* 0x00000068240fd224 */ /* 0x082fe200078e02ff */
[----:B------:R-:W-:Y:S01]  /*7720*/  @!P4 STG.E.U8 desc[UR44][R6.64+0x41], R35 ;  /* 0x000041230600c986 */ /* 0x000fe2000c10112c */
[----:B------:R-:W-:Y:S01]  /*7730*/  @!P2 IMAD R37, R37, R104, RZ ;  /* 0x000000682525a224 */ /* 0x000fe200078e02ff */
[C---:B------:R-:W-:Y:S02]  /*7740*/  ISETP.LT.OR P4, PT, R3.reuse, 0x49, !P3 ;  /* 0x000000490300780c */ /* 0x040fe40005f81670 */
[C---:B------:R-:W-:Y:S01]  /*7750*/  ISETP.LT.OR P3, PT, R3.reuse, 0x4a, !P3 ;  /* 0x0000004a0300780c */ /* 0x040fe20005f61670 */
[----:B------:R-:W-:Y:S01]  /*7760*/  @!P5 STG.E.U8 desc[UR44][R4.64+0x48], R15 ;  /* 0x0000480f0400d986 */ /* 0x000fe2000c10112c */
[----:B------:R-:W-:-:S03]  /*7770*/  ISETP.LT.OR P5, PT, R3, 0x41, !P1 ;  /* 0x000000410300780c */ /* 0x000fc60004fa1670 */
[----:B------:R1:W-:Y:S01]  /*7780*/  @!P2 STG.E.U8 desc[UR44][R4.64+0x49], R37 ;  /* 0x000049250400a986 */ /* 0x0003e2000c10112c */
[----:B------:R-:W-:-:S05]  /*7790*/  ISETP.LT.OR P2, PT, R3, 0x42, !P1 ;  /* 0x000000420300780c */ /* 0x000fca0004f41670 */
[-C--:B0-----:R-:W-:Y:S02]  /*77a0*/  @!P4 IMAD R13, R38, R104.reuse, RZ ;  /* 0x00000068260dc224 */ /* 0x081fe400078e02ff */
[-C--:B------:R-:W-:Y:S02]  /*77b0*/  @!P3 IMAD R39, R39, R104.reuse, RZ ;  /* 0x000000682727b224 */ /* 0x080fe400078e02ff */
[-C--:B------:R-:W-:Y:S01]  /*77c0*/  @!P5 IMAD R19, R24, R104.reuse, RZ ;  /* 0x000000681813d224 */ /* 0x080fe200078e02ff */
[----:B------:R-:W-:Y:S01]  /*77d0*/  @!P4 STG.E.U8 desc[UR44][R6.64+0x48], R13 ;  /* 0x0000480d0600c986 */ /* 0x000fe2000c10112c */
[----:B------:R-:W-:Y:S02]  /*77e0*/  ISETP.LT.OR P4, PT, R3, 0x42, !P0 ;  /* 0x000000420300780c */ /* 0x000fe40004781670 */
[----:B------:R-:W-:Y:S01]  /*77f0*/  @!P2 IMAD R25, R25, R104, RZ ;  /* 0x000000681919a224 */ /* 0x000fe200078e02ff */
[----:B------:R0:W-:Y:S01]  /*7800*/  @!P3 STG.E.U8 desc[UR44][R6.64+0x49], R39 ;  /* 0x000049270600b986 */ /* 0x0001e2000c10112c */
[----:B------:R-:W-:-:S03]  /*7810*/  ISETP.LT.OR P3, PT, R3, 0x41, !P0 ;  /* 0x000000410300780c */ /* 0x000fc60004761670 */
[----:B------:R2:W-:Y:S01]  /*7820*/  @!P2 STG.E.U8 desc[UR44][R10.64+0x41], R25 ;  /* 0x000041190a00a986 */ /* 0x0005e2000c10112c */
[C---:B------:R-:W-:Y:S02]  /*7830*/  ISETP.LT.OR P2, PT, R3.reuse, 0x49, !P1 ;  /* 0x000000490300780c */ /* 0x040fe40004f41670 */
[C---:B------:R-:W-:Y:S01]  /*7840*/  ISETP.LT.OR P1, PT, R3.reuse, 0x4a, !P1 ;  /* 0x0000004a0300780c */ /* 0x040fe20004f21670 */
[----:B------:R2:W-:Y:S01]  /*7850*/  @!P5 STG.E.U8 desc[UR44][R10.64+0x40], R19 ;  /* 0x000040130a00d986 */ /* 0x0005e2000c10112c */
[----:B------:R-:W-:Y:S01]  /*7860*/  ISETP.LT.OR P5, PT, R3, 0x49, !P0 ;  /* 0x000000490300780c */ /* 0x000fe200047a1670 */
[----:B------:R-:W-:Y:S01]  /*7870*/  @!P4 IMAD R27, R27, R104, RZ ;  /* 0x000000681b1bc224 */ /* 0x000fe200078e02ff */
[----:B------:R-:W-:-:S03]  /*7880*/  ISETP.LT.OR P0, PT, R3, 0x4a, !P0 ;  /* 0x0000004a0300780c */ /* 0x000fc60004701670 */
[-C--:B------:R-:W-:Y:S01]  /*7890*/  @!P3 IMAD R3, R26, R104.reuse, RZ ;  /* 0x000000681a03b224 */ /* 0x080fe200078e02ff */
[----:B------:R2:W-:Y:S03]  /*78a0*/  @!P4 STG.E.U8 desc[UR44][R8.64+0x41], R27 ;  /* 0x0000411b0800c986 */ /* 0x0005e6000c10112c */
[-C--:B-1----:R-:W-:Y:S01]  /*78b0*/  @!P2 IMAD R5, R28, R104.reuse, RZ ;  /* 0x000000681c05a224 */ /* 0x082fe200078e02ff */
[----:B------:R2:W-:Y:S01]  /*78c0*/  @!P3 STG.E.U8 desc[UR44][R8.64+0x40], R3 ;  /* 0x000040030800b986 */ /* 0x0005e2000c10112c */
[-C--:B------:R-:W-:Y:S02]  /*78d0*/  @!P1 IMAD R29, R29, R104.reuse, RZ ;  /* 0x000000681d1d9224 */ /* 0x080fe400078e02ff */
[-C--:B0-----:R-:W-:Y:S01]  /*78e0*/  @!P5 IMAD R7, R30, R104.reuse, RZ ;  /* 0x000000681e07d224 */ /* 0x081fe200078e02ff */
[----:B------:R2:W-:Y:S01]  /*78f0*/  @!P2 STG.E.U8 desc[UR44][R10.64+0x48], R5 ;  /* 0x000048050a00a986 */ /* 0x0005e2000c10112c */
[----:B------:R-:W-:-:S03]  /*7900*/  @!P0 IMAD R31, R31, R104, RZ ;  /* 0x000000681f1f8224 */ /* 0x000fc600078e02ff */
[----:B------:R2:W-:Y:S04]  /*7910*/  @!P1 STG.E.U8 desc[UR44][R10.64+0x49], R29 ;  /* 0x0000491d0a009986 */ /* 0x0005e8000c10112c */
[----:B------:R2:W-:Y:S04]  /*7920*/  @!P5 STG.E.U8 desc[UR44][R8.64+0x48], R7 ;  /* 0x000048070800d986 */ /* 0x0005e8000c10112c */
[----:B------:R2:W-:Y:S02]  /*7930*/  @!P0 STG.E.U8 desc[UR44][R8.64+0x49], R31 ;  /* 0x0000491f08008986 */ /* 0x0005e4000c10112c */
.L_x_190:
[----:B------:R-:W-:Y:S05]  /*7940*/  BSYNC B0 ;  /* 0x0000000000007941 */ /* 0x000fea0003800000 */
.L_x_28:
[----:B------:R-:W-:Y:S01]  /*7950*/  IADD3 R16, P0, R16, UR42, RZ ;  /* 0x0000002a10107c10 */ /* 0x000fe2000ff1e0ff */
[----:B------:R-:W-:Y:S01]  /*7960*/  ULDC.64 UR4, c[0x0][0x650] ;  /* 0x0001940000047ab9 */ /* 0x000fe20000000a00 */
[----:B--2---:R-:W-:Y:S01]  /*7970*/  PRMT R3, RZ, 0x7610, R3 ;  /* 0x00007610ff037816 */ /* 0x004fe20000000003 */
[----:B------:R-:W-:Y:S01]  /*7980*/  IMAD.MOV.U32 R114, RZ, RZ, -0x1 ;  /* 0xffffffffff727424 */ /* 0x000fe200078e00ff */
[----:B------:R-:W-:Y:S01]  /*7990*/  IADD3.X R17, R17, UR38, RZ, P0, !PT ;  /* 0x0000002611117c10 */ /* 0x000fe200087fe4ff */
[----:B0-----:R-:W-:Y:S01]  /*79a0*/  IMAD.MOV.U32 R19, RZ, RZ, -0x1 ;  /* 0xffffffffff137424 */ /* 0x001fe200078e00ff */
[----:B------:R-:W-:-:S04]  /*79b0*/  ISETP.GE.U32.AND P0, PT, R16, UR4, PT ;  /* 0x0000000410007c0c */ /* 0x000fc8000bf06070 */
[----:B------:R-:W-:-:S13]  /*79c0*/  ISETP.GE.U32.AND.EX P0, PT, R17, UR5, PT, P0 ;  /* 0x0000000511007c0c */ /* 0x000fda000bf06100 */
[----:B------:R-:W-:Y:S05]  /*79d0*/  @P0 BRA `(.L_x_191) ;  /* 0x0000000400500947 */ /* 0x000fea0003800000 */
[----:B----4-:R-:W0:Y:S01]  /*79e0*/  LDC.64 R10, c[0x0][0x628] ;  /* 0x00018a00ff0a7b82 */ /* 0x010e220000000a00 */
[----:B------:R-:W2:Y:S01]  /*79f0*/  S2R R12, SR_CTAID.X ;  /* 0x00000000000c7919 */ /* 0x000ea20000002500 */
[----:B---3--:R-:W-:Y:S02]  /*7a00*/  IMAD.MOV.U32 R8, RZ, RZ, R16 ;  /* 0x000000ffff087224 */ /* 0x008fe400078e0010 */
[----:B------:R-:W-:Y:S01]  /*7a10*/  IMAD.MOV.U32 R9, RZ, RZ, R17 ;  /* 0x000000ffff097224 */ /* 0x000fe200078e0011 */
[----:B------:R-:W3:Y:S03]  /*7a20*/  S2R R20, SR_CTAID.Y ;  /* 0x0000000000147919 */ /* 0x000ee60000002600 */
[----:B------:R-:W4:Y:S08]  /*7a30*/  LDC R0, c[0x0][0x630] ;  /* 0x00018c00ff007b82 */ /* 0x000f300000000800 */
[----:B------:R-:W1:Y:S01]  /*7a40*/  LDC.64 R14, c[0x0][0x620] ;  /* 0x00018800ff0e7b82 */ /* 0x000e620000000a00 */
[----:B0-----:R-:W-:-:S04]  /*7a50*/  ISETP.NE.U32.AND P0, PT, R10, RZ, PT ;  /* 0x000000ff0a00720c */ /* 0x001fc80003f05070 */
[----:B------:R-:W-:-:S13]  /*7a60*/  ISETP.NE.AND.EX P0, PT, R11, RZ, PT, P0 ;  /* 0x000000ff0b00720c */ /* 0x000fda0003f05300 */
[----:B-1234-:R-:W-:Y:S05]  /*7a70*/  @!P0 BRA `(.L_x_192) ;  /* 0x0000000000288947 */ /* 0x01efea0003800000 */
        /* <DEDUP_REMOVED lines=10> */
.L_x_192:
[-CC-:B------:R-:W-:Y:S01]  /*7b20*/  SHF.R.U64 R19, R8, R0.reuse, R9.reuse ;  /* 0x0000000008137219 */ /* 0x180fe20000001209 */
[----:B------:R-:W0:Y:S01]  /*7b30*/  LDC.64 R26, c[0x0][0x640] ;  /* 0x00019000ff1a7b82 */ /* 0x000e220000000a00 */
[----:B------:R-:W-:Y:S01]  /*7b40*/  SHF.R.U32.HI R0, RZ, R0, R9 ;  /* 0x00000000ff007219 */ /* 0x000fe20000011609 */
[----:B------:R-:W-:Y:S01]  /*7b50*/  ULDC UR4, c[0x0][0x150] ;  /* 0x0000540000047ab9 */ /* 0x000fe20000000800 */
[----:B------:R-:W-:Y:S02]  /*7b60*/  IADD3 R3, P0, RZ, -R19, RZ ;  /* 0x80000013ff037210 */ /* 0x000fe40007f1e0ff */
[----:B------:R-:W-:-:S03]  /*7b70*/  I2FP.F32.U32 R7, R12 ;  /* 0x0000000c00077245 */ /* 0x000fc60000201000 */
[----:B------:R-:W1:Y:S01]  /*7b80*/  LDC R6, c[0x0][0x618] ;  /* 0x00018600ff067b82 */ /* 0x000e620000000800 */
[----:B------:R-:W-:Y:S02]  /*7b90*/  IMAD.X R5, RZ, RZ, ~R0, P0 ;  /* 0x000000ffff057224 */ /* 0x000fe400000e0e00 */
[----:B------:R-:W-:Y:S01]  /*7ba0*/  FMUL R7, R7, UR4 ;  /* 0x0000000407077c20 */ /* 0x000fe20008400000 */
[----:B------:R-:W-:Y:S01]  /*7bb0*/  ULDC UR4, c[0x0][0x154] ;  /* 0x0000550000047ab9 */ /* 0x000fe20000000800 */
[-C--:B------:R-:W-:Y:S02]  /*7bc0*/  IMAD R0, R5, R14.reuse, RZ ;  /* 0x0000000e05007224 */ /* 0x080fe400078e02ff */
[C---:B------:R-:W-:Y:S01]  /*7bd0*/  IMAD.WIDE.U32 R4, R3.reuse, R14, R16 ;  /* 0x0000000e03047225 */ /* 0x040fe200078e0010 */
[----:B------:R-:W2:Y:S01]  /*7be0*/  LDC R8, c[0x0][0x608] ;  /* 0x00018200ff087b82 */ /* 0x000ea20000000800 */
[----:B------:R-:W3:Y:S02]  /*7bf0*/  F2I.U32.TRUNC.NTZ R7, R7 ;  /* 0x0000000700077305 */ /* 0x000ee4000020f000 */
[----:B------:R-:W-:Y:S01]  /*7c00*/  IMAD R3, R3, R15, R0 ;  /* 0x0000000f03037224 */ /* 0x000fe200078e0200 */
[----:B------:R-:W-:-:S03]  /*7c10*/  I2FP.F32.U32 R0, R20 ;  /* 0x0000001400007245 */ /* 0x000fc60000201000 */
[----:B------:R-:W-:Y:S01]  /*7c20*/  IMAD.IADD R3, R5, 0x1, R3 ;  /* 0x0000000105037824 */ /* 0x000fe200078e0203 */
[----:B------:R-:W4:Y:S01]  /*7c30*/  LDC R11, c[0x0][0x658] ;  /* 0x00019600ff0b7b82 */ /* 0x000f220000000800 */
[----:B0-----:R-:W-:-:S04]  /*7c40*/  ISETP.NE.U32.AND P0, PT, R26, RZ, PT ;  /* 0x000000ff1a00720c */ /* 0x001fc80003f05070 */
[----:B------:R-:W-:-:S03]  /*7c50*/  ISETP.NE.AND.EX P0, PT, R27, RZ, PT, P0 ;  /* 0x000000ff1b00720c */ /* 0x000fc60003f05300 */
[----:B------:R-:W0:Y:S01]  /*7c60*/  LDC R9, c[0x0][0x144] ;  /* 0x00005100ff097b82 */ /* 0x000e220000000800 */
[-C--:B-1----:R-:W-:Y:S01]  /*7c70*/  SHF.R.U64 R10, R4, R6.reuse, R3 ;  /* 0x00000006040a7219 */ /* 0x082fe20000001203 */
[----:B---3--:R-:W-:Y:S01]  /*7c80*/  IMAD.MOV R7, RZ, RZ, -R7 ;  /* 0x000000ffff077224 */ /* 0x008fe200078e0a07 */
[----:B------:R-:W-:Y:S01]  /*7c90*/  SHF.R.U32.HI R3, RZ, R6, R3 ;  /* 0x00000006ff037219 */ /* 0x000fe20000011603 */
[----:B------:R-:W-:-:S04]  /*7ca0*/  FMUL R6, R0, UR4 ;  /* 0x0000000400067c20 */ /* 0x000fc80008400000 */
[----:B------:R-:W1:Y:S01]  /*7cb0*/  LDC R21, c[0x0][0x148] ;  /* 0x00005200ff157b82 */ /* 0x000e620000000800 */
[----:B------:R3:W0:Y:S01]  /*7cc0*/  F2I.U32.TRUNC.NTZ R14, R6 ;  /* 0x00000006000e7305 */ /* 0x000622000020f000 */
[-CC-:B--2---:R-:W-:Y:S02]  /*7cd0*/  SHF.R.U64 R13, R10, R8.reuse, R3.reuse ;  /* 0x000000080a0d7219 */ /* 0x184fe40000001203 */
[----:B------:R-:W-:-:S04]  /*7ce0*/  SHF.R.U32.HI R0, RZ, R8, R3 ;  /* 0x00000008ff007219 */ /* 0x000fc80000011603 */
[----:B------:R-:W2:Y:S01]  /*7cf0*/  LDC R24, c[0x0][0x600] ;  /* 0x00018000ff187b82 */ /* 0x000ea20000000800 */
[-CC-:B----4-:R-:W-:Y:S02]  /*7d00*/  SHF.R.U64 R15, R13, R11.reuse, R0.reuse ;  /* 0x0000000b0d0f7219 */ /* 0x190fe40000001200 */
[----:B------:R-:W-:-:S03]  /*7d10*/  SHF.R.U32.HI R5, RZ, R11, R0 ;  /* 0x0000000bff057219 */ /* 0x000fc60000011600 */
[----:B------:R-:W-:Y:S02]  /*7d20*/  IMAD.MOV.U32 R4, RZ, RZ, R15 ;  /* 0x000000ffff047224 */ /* 0x000fe400078e000f */
[----:B------:R-:W4:Y:S01]  /*7d30*/  LDC R28, c[0x0][0x648] ;  /* 0x00019200ff1c7b82 */ /* 0x000f220000000800 */
[----:B0-----:R-:W-:-:S07]  /*7d40*/  IMAD R25, R9, R7, R12 ;  /* 0x0000000709197224 */ /* 0x001fce00078e020c */
[----:B------:R-:W0:Y:S08]  /*7d50*/  LDC R29, c[0x0][0x638] ;  /* 0x00018e00ff1d7b82 */ /* 0x000e300000000800 */
[----:B------:R-:W0:Y:S01]  /*7d60*/  LDC R30, c[0x0][0x610] ;  /* 0x00018400ff1e7b82 */ /* 0x000e220000000800 */
[----:B-123--:R-:W-:Y:S05]  /*7d70*/  @!P0 BRA `(.L_x_193) ;  /* 0x0000000000288947 */ /* 0x00efea0003800000 */
        /* <DEDUP_REMOVED lines=10> */
.L_x_193:
[----:B------:R-:W-:Y:S01]  /*7e20*/  ISETP.NE.AND P0, PT, R2, 0x1, PT ;  /* 0x000000010200780c */ /* 0x000fe20003f05270 */
[----:B------:R-:W-:Y:S01]  /*7e30*/  IMAD.MOV R14, RZ, RZ, -R14 ;  /* 0x000000ffff0e7224 */ /* 0x000fe200078e0a0e */
[----:B----4-:R-:W-:Y:S01]  /*7e40*/  SHF.R.U64 R3, R4, R28, R5 ;  /* 0x0000001c04037219 */ /* 0x010fe20000001205 */
[----:B------:R-:W-:Y:S01]  /*7e50*/  VIADD R5, R24, 0xffffffff ;  /* 0xffffffff18057836 */ /* 0x000fe20000000000 */
[----:B------:R-:W-:-:S03]  /*7e60*/  LOP3.LUT R0, R13, R110, RZ, 0xc0, !PT ;  /* 0x0000006e0d007212 */ /* 0x000fc600078ec0ff */
[----:B------:R-:W-:Y:S01]  /*7e70*/  IMAD.MOV R4, RZ, RZ, -R3 ;  /* 0x000000ffff047224 */ /* 0x000fe200078e0a03 */
[----:B------:R-:W-:Y:S01]  /*7e80*/  LOP3.LUT R10, R10, R5, RZ, 0xc0, !PT ;  /* 0x000000050a0a7212 */ /* 0x000fe200078ec0ff */
[----:B------:R-:W-:Y:S02]  /*7e90*/  IMAD R0, R107, R3, R0 ;  /* 0x000000036b007224 */ /* 0x000fe400078e0200 */
[----:B0-----:R-:W-:Y:S02]  /*7ea0*/  IMAD R3, R4, R29, R15 ;  /* 0x0000001d04037224 */ /* 0x001fe400078e020f */
[----:B------:R-:W-:Y:S02]  /*7eb0*/  @P0 IMAD R25, R21, R14, R20 ;  /* 0x0000000e15190224 */ /* 0x000fe400078e0214 */
[----:B------:R-:W-:Y:S02]  /*7ec0*/  IMAD R5, R3, R24, R10 ;  /* 0x0000001803057224 */ /* 0x000fe400078e020a */
[----:B------:R-:W-:-:S02]  /*7ed0*/  IMAD R0, R0, R30, R25 ;  /* 0x0000001e00007224 */ /* 0x000fc400078e0219 */
[----:B------:R-:W-:-:S03]  /*7ee0*/  IMAD.MOV.U32 R4, RZ, RZ, 0x1 ;  /* 0x00000001ff047424 */ /* 0x000fc600078e00ff */
[----:B------:R-:W-:Y:S02]  /*7ef0*/  SEL R114, R5, R0, !P0 ;  /* 0x0000000005727207 */ /* 0x000fe40004000000 */
[----:B------:R-:W-:Y:S02]  /*7f00*/  PRMT R3, R4, 0x7610, R3 ;  /* 0x0000761004037816 */ /* 0x000fe40000000003 */
[----:B------:R-:W-:-:S07]  /*7f10*/  SEL R0, R0, R5, !P0 ;  /* 0x0000000500007207 */ /* 0x000fce0004000000 */
.L_x_191:
[----:B------:R-:W-:Y:S01]  /*7f20*/  LOP3.LUT P0, RZ, R3, 0xff, RZ, 0xc0, !PT ;  /* 0x000000ff03ff7812 */ /* 0x000fe2000780c0ff */
[----:B------:R-:W-:Y:S01]  /*7f30*/  UIMAD.WIDE.U32 UR4, UR37, -0x33333333, URZ ;  /* 0xcccccccd250478a5 */ /* 0x000fe2000f8e003f */
[----:B------:R-:W-:-:S03]  /*7f40*/  IMAD.MOV.U32 R113, RZ, RZ, R0 ;  /* 0x000000ffff717224 */ /* 0x000fc600078e0000 */
[----:B------:R-:W-:-:S04]  /*7f50*/  USHF.R.U32.HI UR4, URZ, 0x2, UR5 ;  /* 0x000000023f047899 */ /* 0x000fc80008011605 */
[----:B------:R-:W-:-:S04]  /*7f60*/  UIMAD UR37, UR4, -0x5, UR37 ;  /* 0xfffffffb042578a4 */ /* 0x000fc8000f8e0225 */
[----:B------:R-:W-:Y:S08]  /*7f70*/  @P0 BRA `(.L_x_194) ;  /* 0xffffff9000840947 */ /* 0x000ff0000383ffff */
[----:B------:R-:W-:Y:S05]  /*7f80*/  EXIT ;  /* 0x000000000000794d */ /* 0x000fea0003800000 */
.L_x_3:
        /* <DEDUP_REMOVED lines=26> */
.L_x_196:
[--C-:B------:R-:W-:Y:S01]  /*8130*/  SHF.R.U64 R14, R12, R20, R13.reuse ;  /* 0x000000140c0e7219 */ /* 0x100fe2000000120d */
[----:B------:R-:W0:Y:S01]  /*8140*/  LDC R24, c[0x0][0x618] ;  /* 0x00018600ff187b82 */ /* 0x000e220000000800 */
[----:B------:R-:W-:Y:S01]  /*8150*/  I2FP.F32.U32 R8, R6 ;  /* 0x0000000600087245 */ /* 0x000fe20000201000 */
[----:B------:R-:W-:Y:S01]  /*8160*/  ULDC UR4, c[0x0][0x150] ;  /* 0x0000540000047ab9 */ /* 0x000fe20000000800 */
[----:B------:R-:W-:Y:S02]  /*8170*/  SHF.R.U32.HI R7, RZ, R20, R13 ;  /* 0x00000014ff077219 */ /* 0x000fe4000001160d */
[----:B------:R-:W-:Y:S01]  /*8180*/  IADD3 R11, P0, RZ, -R14, RZ ;  /* 0x8000000eff0b7210 */ /* 0x000fe20007f1e0ff */
[----:B------:R-:W-:Y:S01]  /*8190*/  FMUL R13, R8, UR4 ;  /* 0x00000004080d7c20 */ /* 0x000fe20008400000 */
[----:B------:R-:W-:Y:S01]  /*81a0*/  ULDC UR4, c[0x0][0x154] ;  /* 0x0000550000047ab9 */ /* 0x000fe20000000800 */
[----:B------:R-:W1:Y:S02]  /*81b0*/  LDC.64 R26, c[0x0][0x640] ;  /* 0x00019000ff1a7b82 */ /* 0x000e640000000a00 */
[----:B------:R-:W-:-:S02]  /*81c0*/  IMAD.X R7, RZ, RZ, ~R7, P0 ;  /* 0x000000ffff077224 */ /* 0x000fc400000e0e07 */
[----:B------:R-:W2:Y:S01]  /*81d0*/  F2I.U32.TRUNC.NTZ R13, R13 ;  /* 0x0000000d000d7305 */ /* 0x000ea2000020f000 */
[----:B------:R-:W-:-:S03]  /*81e0*/  IMAD.WIDE.U32 R8, R11, R22, R16 ;  /* 0x000000160b087225 */ /* 0x000fc600078e0010 */
[----:B------:R-:W3:Y:S01]  /*81f0*/  LDC R15, c[0x0][0x144] ;  /* 0x00005100ff0f7b82 */ /* 0x000ee20000000800 */
[----:B------:R-:W-:-:S04]  /*8200*/  IMAD R10, R7, R22, RZ ;  /* 0x00000016070a7224 */ /* 0x000fc800078e02ff */
[----:B------:R-:W-:Y:S02]  /*8210*/  IMAD R7, R11, R23, R10 ;  /* 0x000000170b077224 */ /* 0x000fe400078e020a */
[----:B------:R-:W-:Y:S01]  /*8220*/  IMAD.MOV.U32 R10, RZ, RZ, -0x1 ;  /* 0xffffffffff0a7424 */ /* 0x000fe200078e00ff */
[----:B------:R-:W4:Y:S01]  /*8230*/  LDC R20, c[0x0][0x608] ;  /* 0x00018200ff147b82 */ /* 0x000f220000000800 */
[----:B------:R-:W-:Y:S01]  /*8240*/  IMAD.IADD R7, R9, 0x1, R7 ;  /* 0x0000000109077824 */ /* 0x000fe200078e0207 */
[----:B------:R-:W-:-:S04]  /*8250*/  I2FP.F32.U32 R9, R5 ;  /* 0x0000000500097245 */ /* 0x000fc80000201000 */
[-C--:B0-----:R-:W-:Y:S01]  /*8260*/  SHF.R.U64 R12, R8, R24.reuse, R7 ;  /* 0x00000018080c7219 */ /* 0x081fe20000001207 */
[----:B--2---:R-:W-:Y:S01]  /*8270*/  IMAD.MOV R8, RZ, RZ, -R13 ;  /* 0x000000ffff087224 */ /* 0x004fe200078e0a0d */
[----:B------:R-:W0:Y:S01]  /*8280*/  LDC R11, c[0x0][0x658] ;  /* 0x00019600ff0b7b82 */ /* 0x000e220000000800 */
[----:B-1----:R-:W-:Y:S01]  /*8290*/  ISETP.NE.U32.AND P0, PT, R26, RZ, PT ;  /* 0x000000ff1a00720c */ /* 0x002fe20003f05070 */
[----:B------:R-:W-:Y:S01]  /*82a0*/  FMUL R9, R9, UR4 ;  /* 0x0000000409097c20 */ /* 0x000fe20008400000 */
[----:B------:R-:W-:Y:S02]  /*82b0*/  SHF.R.U32.HI R7, RZ, R24, R7 ;  /* 0x00000018ff077219 */ /* 0x000fe40000011607 */
[----:B------:R-:W-:-:S03]  /*82c0*/  ISETP.NE.AND.EX P0, PT, R27, RZ, PT, P0 ;  /* 0x000000ff1b00720c */ /* 0x000fc60003f05300 */
[----:B------:R-:W1:Y:S01]  /*82d0*/  LDC R22, c[0x0][0x148] ;  /* 0x00005200ff167b82 */ /* 0x000e620000000800 */
[----:B---3--:R-:W-:Y:S02]  /*82e0*/  IMAD R23, R15, R8, R6 ;  /* 0x000000080f177224 */ /* 0x008fe400078e0206 */
[----:B------:R-:W-:-:S05]  /*82f0*/  IMAD.MOV.U32 R8, RZ, RZ, 0x1 ;  /* 0x00000001ff087424 */ /* 0x000fca00078e00ff */
[----:B------:R-:W2:Y:S01]  /*8300*/  LDC R21, c[0x0][0x600] ;  /* 0x00018000ff157b82 */ /* 0x000ea20000000800 */
[-CC-:B----4-:R-:W-:Y:S02]  /*8310*/  SHF.R.U64 R15, R12, R20.reuse, R7.reuse ;  /* 0x000000140c0f7219 */ /* 0x190fe40000001207 */
[----:B------:R-:W-:Y:S02]  /*8320*/  SHF.R.U32.HI R6, RZ, R20, R7 ;  /* 0x00000014ff067219 */ /* 0x000fe40000011607 */
[----:B------:R3:W4:Y:S03]  /*8330*/  F2I.U32.TRUNC.NTZ R20, R9 ;  /* 0x0000000900147305 */ /* 0x000726000020f000 */
[----:B------:R-:W1:Y:S01]  /*8340*/  LDC R25, c[0x0][0x648] ;  /* 0x00019200ff197b82 */ /* 0x000e620000000800 */
[-C--:B0-----:R-:W-:Y:S02]  /*8350*/  SHF.R.U64 R19, R15, R11.reuse, R6 ;  /* 0x0000000b0f137219 */ /* 0x081fe40000001206 */
[----:B------:R-:W-:-:S02]  /*8360*/  SHF.L.U32 R10, R10, R11, RZ ;  /* 0x0000000b0a0a7219 */ /* 0x000fc400000006ff */
[-C--:B------:R-:W-:Y:S01]  /*8370*/  SHF.R.U32.HI R7, RZ, R11.reuse, R6 ;  /* 0x0000000bff077219 */ /* 0x080fe20000011606 */
[----:B------:R-:W-:Y:S01]  /*8380*/  IMAD.MOV.U32 R6, RZ, RZ, R19 ;  /* 0x000000ffff067224 */ /* 0x000fe200078e0013 */
[----:B------:R-:W-:Y:S01]  /*8390*/  SHF.L.U32 R24, R8, R11, RZ ;  /* 0x0000000b08187219 */ /* 0x000fe200000006ff */
[----:B------:R-:W0:Y:S01]  /*83a0*/  LDC R28, c[0x0][0x638] ;  /* 0x00018e00ff1c7b82 */ /* 0x000e220000000800 */
[----:B------:R-:W-:-:S07]  /*83b0*/  LOP3.LUT R30, RZ, R10, RZ, 0x33, !PT ;  /* 0x0000000aff1e7212 */ /* 0x000fce00078e33ff */
[----:B------:R-:W0:Y:S01]  /*83c0*/  LDC R29, c[0x0][0x610] ;  /* 0x00018400ff1d7b82 */ /* 0x000e220000000800 */
[----:B---34-:R-:W-:Y:S05]  /*83d0*/  @!P0 BRA `(.L_x_197) ;  /* 0x0000000000288947 */ /* 0x018fea0003800000 */
[----:B------:R-:W3:Y:S02]  /*83e0*/  LDC R6, c[0x0][0x64c] ;  /* 0x00019300ff067b82 */ /* 0x000ee40000000800 */
[----:B---3--:R-:W-:-:S05]  /*83f0*/  IADD3 R11, P0, R19, R6, RZ ;  /* 0x00000006130b7210 */ /* 0x008fca0007f1e0ff */
        /* <DEDUP_REMOVED lines=8> */
.L_x_197:
[----:B------:R-:W-:Y:S01]  /*8480*/  ISETP.NE.AND P0, PT, R2, 0x1, PT ;  /* 0x000000010200780c */ /* 0x000fe20003f05270 */
[----:B--2---:R-:W-:Y:S01]  /*8490*/  VIADD R9, R21, 0xffffffff ;  /* 0xffffffff15097836 */ /* 0x004fe20000000000 */
[----:B-1----:R-:W-:Y:S01]  /*84a0*/  SHF.R.U64 R7, R6, R25, R7 ;  /* 0x0000001906077219 */ /* 0x002fe20000001207 */
[----:B------:R-:W-:Y:S01]  /*84b0*/  IMAD.MOV R20, RZ, RZ, -R20 ;  /* 0x000000ffff147224 */ /* 0x000fe200078e0a14 */
[----:B------:R-:W-:Y:S02]  /*84c0*/  LOP3.LUT R6, R15, R30, RZ, 0xc0, !PT ;  /* 0x0000001e0f067212 */ /* 0x000fe400078ec0ff */
[----:B------:R-:W-:Y:S01]  /*84d0*/  LOP3.LUT R12, R12, R9, RZ, 0xc0, !PT ;  /* 0x000000090c0c7212 */ /* 0x000fe200078ec0ff */
[----:B------:R-:W-:Y:S02]  /*84e0*/  IMAD.MOV R8, RZ, RZ, -R7 ;  /* 0x000000ffff087224 */ /* 0x000fe400078e0a07 */
[----:B------:R-:W-:Y:S02]  /*84f0*/  IMAD R6, R24, R7, R6 ;  /* 0x0000000718067224 */ /* 0x000fe400078e0206 */
[----:B------:R-:W-:-:S02]  /*8500*/  IMAD.MOV.U32 R9, RZ, RZ, 0x1 ;  /* 0x00000001ff097424 */ /* 0x000fc400078e00ff */
[----:B------:R-:W-:Y:S02]  /*8510*/  @P0 IMAD R23, R22, R20, R5 ;  /* 0x0000001416170224 */ /* 0x000fe400078e0205 */
[----:B0-----:R-:W-:Y:S02]  /*8520*/  IMAD R5, R8, R28, R19 ;  /* 0x0000001c08057224 */ /* 0x001fe400078e0213 */
[----:B------:R-:W-:Y:S02]  /*8530*/  IMAD R19, R6, R29, R23 ;  /* 0x0000001d06137224 */ /* 0x000fe400078e0217 */
[----:B------:R-:W-:Y:S02]  /*8540*/  IMAD R6, R5, R21, R12 ;  /* 0x0000001505067224 */ /* 0x000fe400078e020c */
[----:B------:R-:W-:-:S03]  /*8550*/  IMAD.MOV.U32 R8, RZ, RZ, R14 ;  /* 0x000000ffff087224 */ /* 0x000fc600078e000e */
[----:B------:R-:W-:Y:S02]  /*8560*/  SEL R20, R6, R19, !P0 ;  /* 0x0000001306147207 */ /* 0x000fe40004000000 */
[----:B------:R-:W-:-:S07]  /*8570*/  SEL R19, R19, R6, !P0 ;  /* 0x0000000613137207 */ /* 0x000fce0004000000 */
.L_x_195:
[----:B------:R-:W-:-:S08]  /*8580*/  NOP ;  /* 0x0000000000007918 */ /* 0x000fd00000000000 */
[----:B------:R-:W0:-:S00]  /*8590*/  USETMAXREG.DEALLOC.CTAPOOL 0x28 ;  /* 0x00000028000079c8 */ /* 0x000e0000080e0500 */
[----:B0-----:R-:W-:-:S13]  /*85a0*/  ISETP.NE.AND P0, PT, R0, RZ, PT ;  /* 0x000000ff0000720c */ /* 0x001fda0003f05270 */
[----:B------:R-:W-:Y:S05]  /*85b0*/  @P0 EXIT ;  /* 0x000000000000094d */ /* 0x000fea0003800000 */
[----:B------:R-:W-:Y:S01]  /*85c0*/  LOP3.LUT P0, RZ, R9, 0xff, RZ, 0xc0, !PT ;  /* 0x000000ff09ff7812 */ /* 0x000fe2000780c0ff */
[----:B------:R-:W-:Y:S02]  /*85d0*/  IMAD.MOV.U32 R0, RZ, RZ, 0x1 ;  /* 0x00000001ff007424 */ /* 0x000fe400078e00ff */
[----:B------:R-:W-:-:S10]  /*85e0*/  IMAD.MOV.U32 R12, RZ, RZ, RZ ;  /* 0x000000ffff0c7224 */ /* 0x000fd400078e00ff */
[----:B------:R-:W-:Y:S05]  /*85f0*/  @!P0 BRA `(.L_x_198) ;  /* 0x0000000c00148947 */ /* 0x000fea0003800000 */
[----:B------:R-:W0:Y:S01]  /*8600*/  LDC R0, c[0x0][0x28c] ;  /* 0x0000a300ff007b82 */ /* 0x000e220000000800 */
[----:B------:R-:W-:Y:S01]  /*8610*/  LOP3.LUT P0, RZ, R3, 0x1f, RZ, 0xc0, !PT ;  /* 0x0000001f03ff7812 */ /* 0x000fe2000780c0ff */
[----:B------:R-:W-:Y:S01]  /*8620*/  ULDC UR5, c[0x0][0x658] ;  /* 0x0001960000057ab9 */ /* 0x000fe20000000800 */
[----:B------:R-:W-:Y:S01]  /*8630*/  UMOV UR6, 0xffffffff ;  /* 0xffffffff00067882 */ /* 0x000fe20000000000 */
[----:B------:R-:W-:Y:S01]  /*8640*/  BSSY B0, `(.L_x_198) ;  /* 0x00000c0000007945 */ /* 0x000fe20003800000 */
[----:B------:R-:W-:Y:S01]  /*8650*/  USHF.L.U32 UR6, UR6, UR5, URZ ;  /* 0x0000000506067299 */ /* 0x000fe2000800063f */
[C---:B------:R-:W-:Y:S01]  /*8660*/  ISETP.NE.AND P2, PT, R4.reuse, RZ, PT ;  /* 0x000000ff0400720c */ /* 0x040fe20003f45270 */
[----:B------:R-:W-:Y:S01]  /*8670*/  IMAD.MOV.U32 R13, RZ, RZ, 0x1 ;  /* 0x00000001ff0d7424 */ /* 0x000fe200078e00ff */
[----:B------:R-:W-:Y:S01]  /*8680*/  ISETP.NE.OR P0, PT, R4, RZ, !P0 ;  /* 0x000000ff0400720c */ /* 0x000fe20004705670 */
[----:B------:R-:W-:Y:S01]  /*8690*/  IMAD.MOV.U32 R12, RZ, RZ, RZ ;  /* 0x000000ffff0c7224 */ /* 0x000fe200078e00ff */
[----:B------:R-:W-:Y:S01]  /*86a0*/  LOP3.LUT R11, R18, 0x2, RZ, 0xfc, !PT ;  /* 0x00000002120b7812 */ /* 0x000fe200078efcff */
[----:B------:R-:W-:Y:S01]  /*86b0*/  ULDC UR4, c[0x0][0x600] ;  /* 0x0001800000047ab9 */ /* 0x000fe20000000800 */
[----:B------:R-:W-:Y:S01]  /*86c0*/  UMOV UR7, 0x1 ;  /* 0x0000000100077882 */ /* 0x000fe20000000000 */
[----:B------:R-:W-:-:S02]  /*86d0*/  UIADD3 UR15, UR4, -0x1, URZ ;  /* 0xffffffff040f7890 */ /* 0x000fc4000fffe03f */
[----:B------:R-:W-:Y:S02]  /*86e0*/  USHF.L.U32 UR17, UR7, UR5, URZ ;  /* 0x0000000507117299 */ /* 0x000fe4000800063f */
[----:B------:R-:W-:Y:S01]  /*86f0*/  ULOP3.LUT UR16, URZ, UR6, URZ, 0x33, !UPT ;  /* 0x000000063f107292 */ /* 0x000fe2000f8e333f */
[----:B------:R-:W-:Y:S01]  /*8700*/  ULDC.64 UR20, c[0x0][0x198] ;  /* 0x0000660000147ab9 */ /* 0x000fe20000000a00 */
[----:B0-----:R-:W-:-:S05]  /*8710*/  VIADD R0, R0, 0x7f ;  /* 0x0000007f00007836 */ /* 0x001fca0000000000 */
[----:B------:R-:W-:-:S04]  /*8720*/  SHF.R.S32.HI R3, RZ, 0x1f, R0 ;  /* 0x0000001fff037819 */ /* 0x000fc80000011400 */
[----:B------:R-:W-:Y:S01]  /*8730*/  LEA.HI R3, R3, R0, RZ, 0x7 ;  /* 0x0000000003037211 */ /* 0x000fe200078f38ff */
[----:B------:R-:W-:-:S03]  /*8740*/  IMAD.MOV.U32 R0, RZ, RZ, 0x1 ;  /* 0x00000001ff007424 */ /* 0x000fc600078e00ff */
[----:B------:R-:W-:-:S05]  /*8750*/  SHF.R.S32.HI R3, RZ, 0x7, R3 ;  /* 0x00000007ff037819 */ /* 0x000fca0000011403 */
[----:B------:R-:W-:-:S07]  /*8760*/  VIADD R10, R3, 0x1 ;  /* 0x00000001030a7836 */ /* 0x000fce0000000000 */
.L_x_210:
[----:B------:R-:W-:-:S03]  /*8770*/  UMOV UR4, 0xffffffff ;  /* 0xffffffff00047882 */ /* 0x000fc60000000000 */
[----:B------:R-:W-:Y:S05]  /*8780*/  BRA.DIV UR4, `(.L_x_199) ;  /* 0x0000000e04bc7947 */ /* 0x000fea000b800000 */
[----:B------:R-:W-:-:S13]  /*8790*/  ELECT P6, URZ, PT ;  /* 0x00000000003f782f */ /* 0x000fda00038c0000 */
.L_x_222:
[----:B------:R-:W0:Y:S01]  /*87a0*/  LDC R4, c[0x0][0x28c] ;  /* 0x0000a300ff047b82 */ /* 0x000e220000000800 */
[----:B------:R-:W-:Y:S01]  /*87b0*/  BSSY B1, `(.L_x_200) ;  /* 0x0000037000017945 */ /* 0x000fe20003800000 */
[----:B0-----:R-:W-:-:S13]  /*87c0*/  ISETP.LT.OR P6, PT, R4, 0x1, !P6 ;  /* 0x000000010400780c */ /* 0x001fda00077c1670 */
[----:B------:R-:W-:Y:S05]  /*87d0*/  @P6 BRA `(.L_x_201) ;  /* 0x0000000000d06947 */ /* 0x000fea0003800000 */
[----:B------:R-:W-:Y:S02]  /*87e0*/  IMAD R20, R20, 0x50, RZ ;  /* 0x0000005014147824 */ /* 0x000fe400078e02ff */
[----:B------:R-:W-:Y:S02]  /*87f0*/  IMAD.SHL.U32 R19, R19, 0x100, RZ ;  /* 0x0000010013137824 */ /* 0x000fe400078e00ff */
[----:B------:R-:W-:Y:S02]  /*8800*/  IMAD.MOV.U32 R21, RZ, RZ, RZ ;  /* 0x000000ffff157224 */ /* 0x000fe400078e00ff */
[----:B------:R-:W-:Y:S02]  /*8810*/  IMAD.MOV.U32 R4, RZ, RZ, R10 ;  /* 0x000000ffff047224 */ /* 0x000fe400078e000a */
[----:B------:R-:W-:Y:S02]  /*8820*/  IMAD.MOV.U32 R5, RZ, RZ, R0 ;  /* 0x000000ffff057224 */ /* 0x000fe400078e0000 */
[----:B------:R-:W-:-:S07]  /*8830*/  IMAD.MOV.U32 R6, RZ, RZ, R12 ;  /* 0x000000ffff067224 */ /* 0x000fce00078e000c */
.L_x_205:
[----:B------:R-:W0:Y:S01]  /*8840*/  S2R R14, SR_CgaCtaId ;  /* 0x00000000000e7919 */ /* 0x000e220000008800 */
[----:B------:R-:W-:Y:S01]  /*8850*/  MOV R7, 0x400 ;  /* 0x0000040000077802 */ /* 0x000fe20000000f00 */
[----:B------:R-:W1:Y:S03]  /*8860*/  @!P2 LDC R9, c[0x0][0x500] ;  /* 0x00014000ff09ab82 */ /* 0x000e660000000800 */
[----:B0-----:R-:W-:Y:S02]  /*8870*/  LEA R15, R14, R7, 0x18 ;  /* 0x000000070e0f7211 */ /* 0x001fe400078ec0ff */
[----:B------:R-:W-:-:S03]  /*8880*/  SHF.L.U32 R7, R5, 0x1f, RZ ;  /* 0x0000001f05077819 */ /* 0x000fc600000006ff */
[----:B------:R-:W-:-:S04]  /*8890*/  IMAD R14, R6, 0x8, R15 ;  /* 0x00000008060e7824 */ /* 0x000fc800078e020f */
[----:B------:R-:W0:Y:S02]  /*88a0*/  SYNCS.PHASECHK.TRANS64.TRYWAIT P1, [R14+URZ+0x28], R7 ;  /* 0x000028070e0075a7 */ /* 0x000e24000802017f */
[----:B01----:R-:W-:Y:S05]  /*88b0*/  @!P1 BRA `(.L_x_202) ;  /* 0x0000000c00909947 */ /* 0x003fea0003800000 */
.L_x_223:
[----:B0-----:R-:W-:Y:S01]  /*88c0*/  PRMT R7, R11, 0x9910, RZ ;  /* 0x000099100b077816 */ /* 0x001fe200000000ff */
[----:B------:R0:W-:Y:S03]  /*88d0*/  @!P2 SYNCS.ARRIVE.TRANS64 RZ, [R14+URZ], R9 ;  /* 0x000000090effa9a7 */ /* 0x0001e6000800003f */
[----:B------:R-:W-:-:S13]  /*88e0*/  ISETP.NE.AND P1, PT, R7, 0x2, PT ;  /* 0x000000020700780c */ /* 0x000fda0003f25270 */
[----:B0-----:R-:W-:Y:S05]  /*88f0*/  @P1 BRA `(.L_x_203) ;  /* 0x0000000000041947 */ /* 0x001fea0003800000 */
[----:B------:R-:W-:Y:S01]  /*8900*/  BPT.TRAP 0x1 ;  /* 0x000000040000795c */ /* 0x000fe20000300000 */
.L_x_203:
[----:B------:R-:W-:Y:S05]  /*8910*/  @P0 BRA `(.L_x_204) ;  /* 0x0000000000040947 */ /* 0x000fea0003800000 */
[----:B------:R-:W-:Y:S01]  /*8920*/  BPT.TRAP 0x1 ;  /* 0x000000040000795c */ /* 0x000fe20000300000 */
.L_x_204:
[--C-:B------:R-:W-:Y:S01]  /*8930*/  IMAD R7, R6, 0x8000, R15.reuse ;  /* 0x0000800006077824 */ /* 0x100fe200078e020f */
[----:B------:R-:W-:Y:S01]  /*8940*/  R2UR UR9, R14 ;  /* 0x000000000e0972ca */ /* 0x000fe200000e0000 */
[----:B------:R-:W-:Y:S01]  /*8950*/  IMAD R15, R6, 0x2800, R15 ;  /* 0x00002800060f7824 */ /* 0x000fe200078e020f */
[----:B------:R-:W-:Y:S01]  /*8960*/  UIADD3 UR4, UP0, UR20, 0xf0, URZ ;  /* 0x000000f014047890 */ /* 0x000fe2000ff1e03f */
[----:B------:R-:W-:Y:S01]  /*8970*/  VIADD R4, R4, 0xffffffff ;  /* 0xffffffff04047836 */ /* 0x000fe20000000000 */
[----:B------:R-:W-:Y:S01]  /*8980*/  R2UR UR5, R7 ;  /* 0x00000000070572ca */ /* 0x000fe200000e0000 */
[----:B------:R-:W-:Y:S01]  /*8990*/  UIADD3 UR22, UP1, UR20, 0x1f0, URZ ;  /* 0x000001f014167890 */ /* 0x000fe2000ff3e03f */
[----:B------:R-:W-:Y:S01]  /*89a0*/  R2UR UR8, R15 ;  /* 0x000000000f0872ca */ /* 0x000fe200000e0000 */
[----:B------:R-:W-:Y:S01]  /*89b0*/  VIADD R6, R6, 0x1 ;  /* 0x0000000106067836 */ /* 0x000fe20000000000 */
[----:B------:R-:W-:Y:S01]  /*89c0*/  R2UR UR11, R19 ;  /* 0x00000000130b72ca */ /* 0x000fe200000e0000 */
[----:B------:R-:W-:Y:S01]  /*89d0*/  UIADD3.X UR23, URZ, UR21, URZ, UP1, !UPT ;  /* 0x000000153f177290 */ /* 0x000fe20008ffe43f */
[C---:B------:R-:W-:Y:S01]  /*89e0*/  R2UR UR10, R21.reuse ;  /* 0x00000000150a72ca */ /* 0x040fe200000e0000 */
[----:B------:R-:W-:Y:S01]  /*89f0*/  UMOV UR6, 0x0 ;  /* 0x0000000000067882 */ /* 0x000fe20000000000 */
[----:B------:R-:W-:Y:S01]  /*8a00*/  R2UR UR12, R8 ;  /* 0x00000000080c72ca */ /* 0x000fe200000e0000 */
[----:B------:R-:W-:Y:S01]  /*8a10*/  UMOV UR7, 0x10000000 ;  /* 0x1000000000077882 */ /* 0x000fe20000000000 */
[----:B------:R-:W-:Y:S01]  /*8a20*/  R2UR UR18, R20 ;  /* 0x00000000141272ca */ /* 0x000fe200000e0000 */
[----:B------:R-:W-:Y:S01]  /*8a30*/  VIADD R21, R21, 0x80 ;  /* 0x0000008015157836 */ /* 0x000fe20000000000 */
[----:B------:R-:W-:Y:S01]  /*8a40*/  ISETP.GT.AND P3, PT, R4, 0x1, PT ;  /* 0x000000010400780c */ /* 0x000fe20003f64270 */
[----:B------:R-:W-:Y:S01]  /*8a50*/  UIADD3 UR13, UR5, 0x100, URZ ;  /* 0x00000100050d7890 */ /* 0x000fe2000fffe03f */
[----:B------:R-:W-:Y:S01]  /*8a60*/  ISETP.NE.AND P1, PT, R6, 0x5, PT ;  /* 0x000000050600780c */ /* 0x000fe20003f25270 */
[----:B------:R-:W-:-:S02]  /*8a70*/  UIADD3.X UR5, URZ, UR21, URZ, UP0, !UPT ;  /* 0x000000153f057290 */ /* 0x000fc400087fe43f */
[----:B------:R-:W-:Y:S01]  /*8a80*/  UIADD3 UR14, UR8, 0x28100, URZ ;  /* 0x00028100080e7890 */ /* 0x000fe2000fffe03f */
[----:B------:R-:W-:Y:S02]  /*8a90*/  SEL R14, RZ, 0x1, P1 ;  /* 0x00000001ff0e7807 */ /* 0x000fe40000800000 */
[----:B------:R-:W-:Y:S01]  /*8aa0*/  UMOV UR8, UR13 ;  /* 0x0000000d00087c82 */ /* 0x000fe20008000000 */
[----:B------:R-:W-:Y:S02]  /*8ab0*/  SEL R6, R6, RZ, P1 ;  /* 0x000000ff06067207 */ /* 0x000fe40000800000 */
[----:B------:R-:W-:Y:S01]  /*8ac0*/  LOP3.LUT R5, R5, R14, RZ, 0x3c, !PT ;  /* 0x0000000e05057212 */ /* 0x000fe200078e3cff */
[----:B------:R0:W-:Y:S02]  /*8ad0*/  UTMALDG.3D [UR8], [UR4], desc[UR6] ;  /* 0x00000608040075b4 */ /* 0x0001e40008011000 */
[----:B0-----:R-:W-:Y:S01]  /*8ae0*/  UMOV UR8, UR14 ;  /* 0x0000000e00087c82 */ /* 0x001fe20008000000 */
[----:B------:R-:W-:-:S02]  /*8af0*/  UMOV UR11, UR18 ;  /* 0x00000012000b7c82 */ /* 0x000fc40008000000 */
[----:B------:R0:W-:Y:S02]  /*8b00*/  UTMALDG.3D [UR8], [UR22], desc[UR6] ;  /* 0x00000608160075b4 */ /* 0x0001e40008011000 */
[----:B0-----:R-:W-:Y:S05]  /*8b10*/  @P3 BRA `(.L_x_205) ;  /* 0xfffffffc00483947 */ /* 0x001fea000383ffff */
.L_x_201:
[----:B------:R-:W-:Y:S05]  /*8b20*/  BSYNC B1 ;  /* 0x0000000000017941 */ /* 0x000fea0003800000 */
.L_x_200:
[----:B------:R-:W-:Y:S01]  /*8b30*/  LOP3.LUT P3, RZ, R13, 0xff, RZ, 0xc0, !PT ;  /* 0x000000ff0dff7812 */ /* 0x000fe2000786c0ff */
[----:B------:R-:W-:Y:S01]  /*8b40*/  IMAD.IADD R12, R3, 0x1, R12 ;  /* 0x00000001030c7824 */ /* 0x000fe200078e020c */
[----:B------:R-:W-:Y:S01]  /*8b50*/  IADD3 R16, P4, R16, UR42, RZ ;  /* 0x0000002a10107c10 */ /* 0x000fe2000ff9e0ff */
[----:B------:R-:W-:Y:S01]  /*8b60*/  ULDC.64 UR4, c[0x0][0x650] ;  /* 0x0001940000047ab9 */ /* 0x000fe20000000a00 */
[----:B------:R-:W-:Y:S01]  /*8b70*/  BSSY B1, `(.L_x_206) ;  /* 0x000006a000017945 */ /* 0x000fe20003800000 */
[----:B------:R-:W-:Y:S01]  /*8b80*/  IMAD.MOV.U32 R19, RZ, RZ, -0x1 ;  /* 0xffffffffff137424 */ /* 0x000fe200078e00ff */
[----:B------:R-:W-:Y:S01]  /*8b90*/  ISETP.GT.U32.AND P1, PT, R12, 0x4, PT ;  /* 0x000000040c00780c */ /* 0x000fe20003f24070 */
[----:B------:R-:W-:Y:S01]  /*8ba0*/  IMAD.MOV.U32 R20, RZ, RZ, -0x1 ;  /* 0xffffffffff147424 */ /* 0x000fe200078e00ff */
[----:B------:R-:W-:Y:S01]  /*8bb0*/  IADD3.X R17, R17, UR38, RZ, P4, !PT ;  /* 0x0000002611117c10 */ /* 0x000fe2000a7fe4ff */
[----:B------:R-:W-:Y:S01]  /*8bc0*/  IMAD.MOV.U32 R8, RZ, RZ, -0x1 ;  /* 0xffffffffff087424 */ /* 0x000fe200078e00ff */
[----:B------:R-:W-:-:S02]  /*8bd0*/  ISETP.LT.U32.AND P1, PT, R3, 0x5, P1 ;  /* 0x000000050300780c */ /* 0x000fc40000f21070 */
[----:B------:R-:W-:Y:S01]  /*8be0*/  PRMT R13, RZ, 0x7610, R13 ;  /* 0x00007610ff0d7816 */ /* 0x000fe2000000000d */
[----:B------:R-:W0:Y:S01]  /*8bf0*/  @P3 S2R R5, SR_CgaCtaId ;  /* 0x0000000000053919 */ /* 0x000e220000008800 */
[----:B------:R-:W-:-:S04]  /*8c00*/  @P3 MOV R4, 0x400 ;  /* 0x0000040000043802 */ /* 0x000fc80000000f00 */
[----:B0-----:R-:W-:Y:S01]  /*8c10*/  @P3 LEA R6, R5, R4, 0x18 ;  /* 0x0000000405063211 */ /* 0x001fe200078ec0ff */
[----:B------:R-:W-:-:S03]  /*8c20*/  IMAD.WIDE.U32 R4, R12, -0x33333333, RZ ;  /* 0xcccccccd0c047825 */ /* 0x000fc600078e00ff */
[----:B------:R0:W-:Y:S01]  /*8c30*/  @P3 SYNCS.ARRIVE.TRANS64.A1T0 RZ, [R6+URZ+0x68], RZ ;  /* 0x000068ff06ff39a7 */ /* 0x0001e2000810003f */
[----:B------:R-:W-:Y:S02]  /*8c40*/  ISETP.GE.U32.AND P3, PT, R3, 0x5, PT ;  /* 0x000000050300780c */ /* 0x000fe40003f66070 */
[----:B------:R-:W-:Y:S02]  /*8c50*/  SHF.R.U32.HI R7, RZ, 0x2, R5 ;  /* 0x00000002ff077819 */ /* 0x000fe40000011605 */
[----:B------:R-:W-:Y:S02]  /*8c60*/  SEL R5, RZ, 0x1, !P1 ;  /* 0x00000001ff057807 */ /* 0x000fe40004800000 */
[----:B------:R-:W-:Y:S01]  /*8c70*/  ISETP.GE.U32.AND P1, PT, R16, UR4, PT ;  /* 0x0000000410007c0c */ /* 0x000fe2000bf26070 */
[----:B------:R-:W-:Y:S01]  /*8c80*/  IMAD R12, R7, -0x5, R12 ;  /* 0xfffffffb070c7824 */ /* 0x000fe200078e020c */
[----:B------:R-:W-:Y:S02]  /*8c90*/  LOP3.LUT R0, R0, R5, RZ, 0x3c, !PT ;  /* 0x0000000500007212 */ /* 0x000fe400078e3cff */
[----:B------:R-:W-:-:S02]  /*8ca0*/  ISETP.GE.U32.AND.EX P1, PT, R17, UR5, PT, P1 ;  /* 0x0000000511007c0c */ /* 0x000fc4000bf26110 */
[----:B------:R-:W-:Y:S02]  /*8cb0*/  PRMT R4, RZ, 0x7610, R4 ;  /* 0x00007610ff047816 */ /* 0x000fe40000000004 */
[----:B------:R-:W-:-:S09]  /*8cc0*/  @P3 LOP3.LUT R0, R0, 0x1, R7, 0x78, !PT ;  /* 0x0000000100003812 */ /* 0x000fd200078e7807 */
[----:B0-----:R-:W-:Y:S05]  /*8cd0*/  @P1 BRA `(.L_x_207) ;  /* 0x00000004004c1947 */ /* 0x001fea0003800000 */
[----:B------:R-:W-:Y:S01]  /*8ce0*/  ULDC.64 UR4, c[0x0][0x628] ;  /* 0x00018a0000047ab9 */ /* 0x000fe20000000a00 */
[----:B------:R-:W0:Y:S01]  /*8cf0*/  S2R R15, SR_CTAID.X ;  /* 0x00000000000f7919 */ /* 0x000e220000002500 */
[----:B------:R-:W-:Y:S01]  /*8d00*/  ISETP.NE.U32.AND P1, PT, RZ, UR4, PT ;  /* 0x00000004ff007c0c */ /* 0x000fe2000bf25070 */
[----:B------:R-:W-:Y:S01]  /*8d10*/  ULDC UR7, c[0x0][0x630] ;  /* 0x00018c0000077ab9 */ /* 0x000fe20000000800 */
[----:B------:R-:W-:Y:S01]  /*8d20*/  IMAD.MOV.U32 R4, RZ, RZ, R16 ;  /* 0x000000ffff047224 */ /* 0x000fe200078e0010 */
[----:B------:R-:W1:Y:S01]  /*8d30*/  S2R R14, SR_CTAID.Y ;  /* 0x00000000000e7919 */ /* 0x000e620000002600 */
[----:B------:R-:W-:Y:S01]  /*8d40*/  ISETP.NE.AND.EX P1, PT, RZ, UR5, PT, P1 ;  /* 0x00000005ff007c0c */ /* 0x000fe2000bf25310 */
[----:B------:R-:W-:-:S12]  /*8d50*/  IMAD.MOV.U32 R5, RZ, RZ, R17 ;  /* 0x000000ffff057224 */ /* 0x000fd800078e0011 */
[----:B------:R-:W-:Y:S05]  /*8d60*/  @!P1 BRA `(.L_x_208) ;  /* 0x0000000000289947 */ /* 0x000fea0003800000 */
[----:B------:R-:W-:Y:S02]  /*8d70*/  ULDC UR6, c[0x0][0x634] ;  /* 0x00018d0000067ab9 */ /* 0x000fe40000000800 */
[----:B------:R-:W-:-:S05]  /*8d80*/  IADD3 R9, P1, R16, UR6, RZ ;  /* 0x0000000610097c10 */ /* 0x000fca000ff3e0ff */
[----:B------:R-:W-:-:S04]  /*8d90*/  IMAD.X R19, RZ, RZ, R17, P1 ;  /* 0x000000ffff137224 */ /* 0x000fc800008e0611 */
[----:B------:R-:W-:-:S04]  /*8da0*/  IMAD.WIDE.U32 R6, R19, UR4, RZ ;  /* 0x0000000413067c25 */ /* 0x000fc8000f8e00ff */
[----:B------:R-:W-:-:S04]  /*8db0*/  IMAD.WIDE.U32 R6, P1, R9, UR5, R6 ;  /* 0x0000000509067c25 */ /* 0x000fc8000f820006 */
[----:B------:R-:W-:-:S04]  /*8dc0*/  IMAD.WIDE.U32 R8, R9, UR4, RZ ;  /* 0x0000000409087c25 */ /* 0x000fc8000f8e00ff */
[----:B------:R-:W-:Y:S01]  /*8dd0*/  IMAD.X R5, RZ, RZ, RZ, P1 ;  /* 0x000000ffff057224 */ /* 0x000fe200008e06ff */
[----:B------:R-:W-:Y:S01]  /*8de0*/  IADD3 RZ, P1, R9, R6, RZ ;  /* 0x0000000609ff7210 */ /* 0x000fe20007f3e0ff */
[----:B------:R-:W-:-:S04]  /*8df0*/  IMAD.MOV.U32 R4, RZ, RZ, R7 ;  /* 0x000000ffff047224 */ /* 0x000fc800078e0007 */
[----:B------:R-:W-:-:S08]  /*8e00*/  IMAD.WIDE.U32.X R4, R19, UR5, R4, P1 ;  /* 0x0000000513047c25 */ /* 0x000fd000088e0404 */
.L_x_208:
[--C-:B------:R-:W-:Y:S01]  /*8e10*/  SHF.R.U64 R8, R4, UR7, R5.reuse ;  /* 0x0000000704087c19 */ /* 0x100fe20008001205 */
[----:B------:R-:W-:Y:S01]  /*8e20*/  ULDC.64 UR4, c[0x0][0x620] ;  /* 0x0001880000047ab9 */ /* 0x000fe20000000a00 */
[----:B------:R-:W-:Y:S01]  /*8e30*/  SHF.R.U32.HI R4, RZ, UR7, R5 ;  /* 0x00000007ff047c19 */ /* 0x000fe20008011605 */
[----:B------:R-:W2:Y:S01]  /*8e40*/  LDC R24, c[0x0][0x144] ;  /* 0x00005100ff187b82 */ /* 0x000ea20000000800 */
[----:B------:R-:W-:Y:S01]  /*8e50*/  IADD3 R7, P1, RZ, -R8, RZ ;  /* 0x80000008ff077210 */ /* 0x000fe20007f3e0ff */
[----:B------:R-:W-:Y:S01]  /*8e60*/  ULDC.64 UR8, c[0x0][0x640] ;  /* 0x0001900000087ab9 */ /* 0x000fe20000000a00 */
[----:B0-----:R-:W-:Y:S01]  /*8e70*/  I2FP.F32.U32 R9, R15 ;  /* 0x0000000f00097245 */ /* 0x001fe20000201000 */
[----:B------:R-:W-:Y:S02]  /*8e80*/  ULDC UR6, c[0x0][0x608] ;  /* 0x0001820000067ab9 */ /* 0x000fe40000000800 */
[----:B------:R-:W-:Y:S01]  /*8e90*/  IMAD.X R4, RZ, RZ, ~R4, P1 ;  /* 0x000000ffff047224 */ /* 0x000fe200008e0e04 */
[----:B------:R-:W-:Y:S01]  /*8ea0*/  ISETP.NE.U32.AND P1, PT, RZ, UR8, PT ;  /* 0x00000008ff007c0c */ /* 0x000fe2000bf25070 */
[----:B------:R-:W0:Y:S02]  /*8eb0*/  LDC R21, c[0x0][0x148] ;  /* 0x00005200ff157b82 */ /* 0x000e240000000800 */
[----:B------:R-:W-:Y:S01]  /*8ec0*/  IMAD R6, R4, UR4, RZ ;  /* 0x0000000404067c24 */ /* 0x000fe2000f8e02ff */
[----:B------:R-:W-:Y:S01]  /*8ed0*/  ISETP.NE.AND.EX P1, PT, RZ, UR9, PT, P1 ;  /* 0x00000009ff007c0c */ /* 0x000fe2000bf25310 */
[----:B------:R-:W-:Y:S01]  /*8ee0*/  IMAD.WIDE.U32 R4, R7, UR4, R16 ;  /* 0x0000000407047c25 */ /* 0x000fe2000f8e0010 */
[----:B------:R-:W-:-:S03]  /*8ef0*/  ULDC UR4, c[0x0][0x150] ;  /* 0x0000540000047ab9 */ /* 0x000fc60000000800 */
[----:B------:R-:W-:Y:S02]  /*8f00*/  IMAD R7, R7, UR5, R6 ;  /* 0x0000000507077c24 */ /* 0x000fe4000f8e0206 */
[----:B------:R-:W-:Y:S01]  /*8f10*/  FMUL R6, R9, UR4 ;  /* 0x0000000409067c20 */ /* 0x000fe20008400000 */
[----:B------:R-:W-:Y:S01]  /*8f20*/  ULDC UR4, c[0x0][0x618] ;  /* 0x0001860000047ab9 */ /* 0x000fe20000000800 */
[----:B------:R-:W-:Y:S01]  /*8f30*/  ULDC UR5, c[0x0][0x154] ;  /* 0x0000550000057ab9 */ /* 0x000fe20000000800 */
[----:B------:R-:W-:-:S03]  /*8f40*/  IMAD.IADD R5, R5, 0x1, R7 ;  /* 0x0000000105057824 */ /* 0x000fc600078e0207 */
[----:B------:R-:W3:Y:S02]  /*8f50*/  F2I.U32.TRUNC.NTZ R6, R6 ;  /* 0x0000000600067305 */ /* 0x000ee4000020f000 */
[----:B------:R-:W-:Y:S02]  /*8f60*/  SHF.R.U64 R9, R4, UR4, R5 ;  /* 0x0000000404097c19 */ /* 0x000fe40008001205 */
[----:B-1----:R-:W-:-:S05]  /*8f70*/  I2FP.F32.U32 R4, R14 ;  /* 0x0000000e00047245 */ /* 0x002fca0000201000 */
[----:B------:R-:W-:Y:S01]  /*8f80*/  FMUL R22, R4, UR5 ;  /* 0x0000000504167c20 */ /* 0x000fe20008400000 */
[----:B------:R-:W-:Y:S01]  /*8f90*/  SHF.R.U32.HI R4, RZ, UR4, R5 ;  /* 0x00000004ff047c19 */ /* 0x000fe20008011605 */
[----:B------:R-:W-:-:S03]  /*8fa0*/  ULDC UR4, c[0x0][0x658] ;  /* 0x0001960000047ab9 */ /* 0x000fc60000000800 */
[--C-:B------:R-:W-:Y:S01]  /*8fb0*/  SHF.R.U64 R20, R9, UR6, R4.reuse ;  /* 0x0000000609147c19 */ /* 0x100fe20008001204 */
[----:B------:R-:W1:Y:S01]  /*8fc0*/  F2I.U32.TRUNC.NTZ R22, R22 ;  /* 0x0000001600167305 */ /* 0x000e62000020f000 */
[----:B------:R-:W-:Y:S01]  /*8fd0*/  SHF.R.U32.HI R5, RZ, UR6, R4 ;  /* 0x00000006ff057c19 */ /* 0x000fe20008011604 */
[----:B---3--:R-:W-:-:S03]  /*8fe0*/  IMAD.MOV R6, RZ, RZ, -R6 ;  /* 0x000000ffff067224 */ /* 0x008fc600078e0a06 */
[----:B------:R-:W-:Y:S01]  /*8ff0*/  SHF.R.U64 R19, R20, UR4, R5 ;  /* 0x0000000414137c19 */ /* 0x000fe20008001205 */
[----:B--2---:R-:W-:Y:S01]  /*9000*/  IMAD R15, R24, R6, R15 ;  /* 0x00000006180f7224 */ /* 0x004fe200078e020f */
[----:B------:R-:W-:-:S03]  /*9010*/  SHF.R.U32.HI R23, RZ, UR4, R5 ;  /* 0x00000004ff177c19 */ /* 0x000fc60008011605 */
[----:B------:R-:W-:Y:S02]  /*9020*/  IMAD.MOV.U32 R4, RZ, RZ, R19 ;  /* 0x000000ffff047224 */ /* 0x000fe400078e0013 */
[----:B------:R-:W-:Y:S01]  /*9030*/  IMAD.MOV.U32 R5, RZ, RZ, R23 ;  /* 0x000000ffff057224 */ /* 0x000fe200078e0017 */
[----:B-1----:R-:W-:Y:S06]  /*9040*/  @!P1 BRA `(.L_x_209) ;  /* 0x0000000000289947 */ /* 0x002fec0003800000 */
[----:B------:R-:W-:Y:S02]  /*9050*/  ULDC UR4, c[0x0][0x64c] ;  /* 0x0001930000047ab9 */ /* 0x000fe40000000800 */
[----:B------:R-:W-:-:S05]  /*9060*/  IADD3 R5, P1, R19, UR4, RZ ;  /* 0x0000000413057c10 */ /* 0x000fca000ff3e0ff */
[----:B------:R-:W-:-:S04]  /*9070*/  IMAD.X R23, RZ, RZ, R23, P1 ;  /* 0x000000ffff177224 */ /* 0x000fc800008e0617 */
[----:B------:R-:W-:-:S04]  /*9080*/  IMAD.WIDE.U32 R6, R23, UR8, RZ ;  /* 0x0000000817067c25 */ /* 0x000fc8000f8e00ff */
[----:B------:R-:W-:-:S04]  /*9090*/  IMAD.WIDE.U32 R6, P1, R5, UR9, R6 ;  /* 0x0000000905067c25 */ /* 0x000fc8000f820006 */
[----:B------:R-:W-:-:S04]  /*90a0*/  IMAD.WIDE.U32 R4, R5, UR8, RZ ;  /* 0x0000000805047c25 */ /* 0x000fc8000f8e00ff */
[----:B------:R-:W-:Y:S01]  /*90b0*/  IMAD.MOV.U32 R4, RZ, RZ, R7 ;  /* 0x000000ffff047224 */ /* 0x000fe200078e0007 */
[----:B------:R-:W-:Y:S01]  /*90c0*/  IADD3 RZ, P3, R5, R6, RZ ;  /* 0x0000000605ff7210 */ /* 0x000fe20007f7e0ff */
[----:B------:R-:W-:-:S04]  /*90d0*/  IMAD.X R5, RZ, RZ, RZ, P1 ;  /* 0x000000ffff057224 */ /* 0x000fc800008e06ff */
[----:B------:R-:W-:-:S08]  /*90e0*/  IMAD.WIDE.U32.X R4, R23, UR9, R4, P3 ;  /* 0x0000000917047c25 */ /* 0x000fd000098e0404 */
.L_x_209:
[----:B------:R-:W-:Y:S01]  /*90f0*/  ISETP.NE.AND P1, PT, R2, 0x1, PT ;  /* 0x000000010200780c */ /* 0x000fe20003f25270 */
[----:B------:R-:W-:Y:S01]  /*9100*/  ULDC UR4, c[0x0][0x648] ;  /* 0x0001920000047ab9 */ /* 0x000fe20000000800 */
[----:B------:R-:W-:Y:S01]  /*9110*/  LOP3.LUT R20, R20, UR16, RZ, 0xc0, !PT ;  /* 0x0000001014147c12 */ /* 0x000fe2000f8ec0ff */
[----:B------:R-:W-:Y:S01]  /*9120*/  IMAD.MOV R22, RZ, RZ, -R22 ;  /* 0x000000ffff167224 */ /* 0x000fe200078e0a16 */
[----:B------:R-:W-:Y:S01]  /*9130*/  SHF.R.U64 R5, R4, UR4, R5 ;  /* 0x0000000404057c19 */ /* 0x000fe20008001205 */
[----:B------:R-:W-:Y:S01]  /*9140*/  ULDC UR4, c[0x0][0x638] ;  /* 0x00018e0000047ab9 */ /* 0x000fe20000000800 */
[----:B------:R-:W-:Y:S01]  /*9150*/  LOP3.LUT R6, R9, UR15, RZ, 0xc0, !PT ;  /* 0x0000000f09067c12 */ /* 0x000fe2000f8ec0ff */
[----:B------:R-:W-:Y:S02]  /*9160*/  ULDC UR5, c[0x0][0x610] ;  /* 0x0001840000057ab9 */ /* 0x000fe40000000800 */
[----:B------:R-:W-:Y:S02]  /*9170*/  IMAD.MOV R4, RZ, RZ, -R5 ;  /* 0x000000ffff047224 */ /* 0x000fe400078e0a05 */
[----:B------:R-:W-:-:S02]  /*9180*/  IMAD R20, R5, UR17, R20 ;  /* 0x0000001105147c24 */ /* 0x000fc4000f8e0214 */
[----:B0-----:R-:W-:Y:S02]  /*9190*/  @P1 IMAD R15, R21, R22, R14 ;  /* 0x00000016150f1224 */ /* 0x001fe400078e020e */
[----:B------:R-:W-:Y:S01]  /*91a0*/  IMAD R19, R4, UR4, R19 ;  /* 0x0000000404137c24 */ /* 0x000fe2000f8e0213 */
[----:B------:R-:W-:Y:S01]  /*91b0*/  ULDC UR4, c[0x0][0x600] ;  /* 0x0001800000047ab9 */ /* 0x000fe20000000800 */
[----:B------:R-:W-:Y:S02]  /*91c0*/  IMAD R15, R20, UR5, R15 ;  /* 0x00000005140f7c24 */ /* 0x000fe4000f8e020f */
[----:B------:R-:W-:Y:S02]  /*91d0*/  IMAD R6, R19, UR4, R6 ;  /* 0x0000000413067c24 */ /* 0x000fe4000f8e0206 */
[----:B------:R-:W-:-:S03]  /*91e0*/  IMAD.MOV.U32 R4, RZ, RZ, 0x1 ;  /* 0x00000001ff047424 */ /* 0x000fc600078e00ff */
[----:B------:R-:W-:Y:S02]  /*91f0*/  SEL R20, R6, R15, !P1 ;  /* 0x0000000f06147207 */ /* 0x000fe40004800000 */
[----:B------:R-:W-:-:S07]  /*9200*/  SEL R19, R15, R6, !P1 ;  /* 0x000000060f137207 */ /* 0x000fce0004800000 */
.L_x_207:
[----:B------:R-:W-:Y:S05]  /*9210*/  BSYNC B1 ;  /* 0x0000000000017941 */ /* 0x000fea0003800000 */
.L_x_206:
[----:B------:R-:W-:-:S13]  /*9220*/  LOP3.LUT P1, RZ, R4, 0xff, RZ, 0xc0, !PT ;  /* 0x000000ff04ff7812 */ /* 0x000fda000782c0ff */
[----:B------:R-:W-:Y:S05]  /*9230*/  @P1 BRA `(.L_x_210) ;  /* 0xfffffff4004c1947 */ /* 0x000fea000383ffff */
[----:B------:R-:W-:Y:S05]  /*9240*/  BSYNC B0 ;  /* 0x0000000000007941 */ /* 0x000fea0003800000 */
.L_x_198:
[----:B------:R-:W-:-:S03]  /*9250*/  UMOV UR4, 0xffffffff ;  /* 0xffffffff00047882 */ /* 0x000fc60000000000 */
[----:B------:R-:W-:Y:S05]  /*9260*/  BRA.DIV UR4, `(.L_x_211) ;  /* 0x0000000604387947 */ /* 0x000fea000b800000 */
[----:B------:R-:W-:-:S13]  /*9270*/  ELECT P6, URZ, PT ;  /* 0x00000000003f782f */ /* 0x000fda00038c0000 */
.L_x_226:
[----:B------:R-:W-:Y:S04]  /*9280*/  BSSY B0, `(.L_x_212) ;  /* 0x0000034000007945 */ /* 0x000fe80003800000 */
[----:B------:R-:W-:Y:S05]  /*9290*/  @!P6 BRA `(.L_x_213) ;  /* 0x0000000000c8e947 */ /* 0x000fea0003800000 */
[----:B------:R-:W-:-:S04]  /*92a0*/  LOP3.LUT R18, R18, 0x2, RZ, 0xfc, !PT ;  /* 0x0000000212127812 */ /* 0x000fc800078efcff */
[----:B------:R-:W-:-:S13]  /*92b0*/  ISETP.NE.AND P0, PT, R18, 0x3, PT ;  /* 0x000000031200780c */ /* 0x000fda0003f05270 */
[----:B------:R-:W-:Y:S05]  /*92c0*/  @!P0 BRA `(.L_x_214) ;  /* 0x0000000000048947 */ /* 0x000fea0003800000 */
[----:B------:R-:W-:Y:S01]  /*92d0*/  BPT.TRAP 0x1 ;  /* 0x000000040000795c */ /* 0x000fe20000300000 */
.L_x_214:
[----:B------:R-:W0:Y:S01]  /*92e0*/  S2R R3, SR_CgaCtaId ;  /* 0x0000000000037919 */ /* 0x000e220000008800 */
[----:B------:R-:W-:-:S04]  /*92f0*/  MOV R2, 0x400 ;  /* 0x0000040000027802 */ /* 0x000fc80000000f00 */
[----:B0-----:R-:W-:Y:S02]  /*9300*/  LEA R3, R3, R2, 0x18 ;  /* 0x0000000203037211 */ /* 0x001fe400078ec0ff */
[----:B------:R-:W-:-:S03]  /*9310*/  SHF.L.U32 R2, R0, 0x1f, RZ ;  /* 0x0000001f00027819 */ /* 0x000fc600000006ff */
[----:B------:R-:W-:-:S04]  /*9320*/  VIADD R3, R3, 0x28 ;  /* 0x0000002803037836 */ /* 0x000fc80000000000 */
[C---:B------:R-:W-:Y:S02]  /*9330*/  IMAD R7, R12.reuse, 0x8, R3 ;  /* 0x000000080c077824 */ /* 0x040fe400078e0203 */
[----:B------:R-:W-:Y:S02]  /*9340*/  VIADD R12, R12, 0x1 ;  /* 0x000000010c0c7836 */ /* 0x000fe40000000000 */
[----:B------:R-:W0:Y:S03]  /*9350*/  SYNCS.PHASECHK.TRANS64.TRYWAIT P0, [R7+URZ], R2 ;  /* 0x00000002070075a7 */ /* 0x000e26000800017f */
[----:B------:R-:W-:-:S04]  /*9360*/  ISETP.NE.AND P1, PT, R12, 0x5, PT ;  /* 0x000000050c00780c */ /* 0x000fc80003f25270 */
[----:B------:R-:W-:Y:S02]  /*9370*/  SEL R5, RZ, 0x1, P1 ;  /* 0x00000001ff057807 */ /* 0x000fe40000800000 */
[----:B------:R-:W-:Y:S02]  /*9380*/  SEL R12, R12, RZ, P1 ;  /* 0x000000ff0c0c7207 */ /* 0x000fe40000800000 */
[----:B------:R-:W-:-:S03]  /*9390*/  LOP3.LUT R5, R0, R5, RZ, 0x3c, !PT ;  /* 0x0000000500057212 */ /* 0x000fc600078e3cff */
[----:B------:R-:W-:Y:S01]  /*93a0*/  IMAD R9, R12, 0x8, R3 ;  /* 0x000000080c097824 */ /* 0x000fe200078e0203 */
[----:B------:R-:W-:Y:S01]  /*93b0*/  SHF.L.U32 R4, R5, 0x1f, RZ ;  /* 0x0000001f05047819 */ /* 0x000fe200000006ff */
[----:B0-----:R-:W-:Y:S06]  /*93c0*/  @!P0 BRA `(.L_x_215) ;  /* 0x0000000400008947 */ /* 0x001fec0003800000 */
.L_x_227:
[----:B------:R-:W1:Y:S01]  /*93d0*/  SYNCS.PHASECHK.TRANS64.TRYWAIT P0, [R9+URZ], R4 ;  /* 0x00000004090075a7 */ /* 0x000e62000800017f */
[----:B------:R-:W-:-:S05]  /*93e0*/  VIADD R0, R12, 0x1 ;  /* 0x000000010c007836 */ /* 0x000fca0000000000 */
[----:B------:R-:W-:-:S04]  /*93f0*/  ISETP.NE.AND P1, PT, R0, 0x5, PT ;  /* 0x000000050000780c */ /* 0x000fc80003f25270 */
[----:B0-----:R-:W-:Y:S02]  /*9400*/  SEL R2, RZ, 0x1, P1 ;  /* 0x00000001ff027807 */ /* 0x001fe40000800000 */
[----:B------:R-:W-:Y:S02]  /*9410*/  SEL R0, R0, RZ, P1 ;  /* 0x000000ff00007207 */ /* 0x000fe40000800000 */
[----:B------:R-:W-:-:S03]  /*9420*/  LOP3.LUT R7, R5, R2, RZ, 0x3c, !PT ;  /* 0x0000000205077212 */ /* 0x000fc600078e3cff */
[----:B------:R-:W-:Y:S01]  /*9430*/  IMAD R6, R0, 0x8, R3 ;  /* 0x0000000800067824 */ /* 0x000fe200078e0203 */
[----:B------:R-:W-:Y:S01]  /*9440*/  SHF.L.U32 R5, R7, 0x1f, RZ ;  /* 0x0000001f07057819 */ /* 0x000fe200000006ff */
[----:B-1----:R-:W-:Y:S06]  /*9450*/  @!P0 BRA `(.L_x_216) ;  /* 0x0000000000f08947 */ /* 0x002fec0003800000 */
.L_x_228:
[----:B------:R-:W1:Y:S01]  /*9460*/  SYNCS.PHASECHK.TRANS64.TRYWAIT P0, [R6+URZ], R5 ;  /* 0x00000005060075a7 */ /* 0x000e62000800017f */
[----:B------:R-:W-:-:S05]  /*9470*/  VIADD R0, R0, 0x1 ;  /* 0x0000000100007836 */ /* 0x000fca0000000000 */
[----:B------:R-:W-:-:S04]  /*9480*/  ISETP.NE.AND P1, PT, R0, 0x5, PT ;  /* 0x000000050000780c */ /* 0x000fc80003f25270 */
[----:B------:R-:W-:Y:S02]  /*9490*/  SEL R2, RZ, 0x1, P1 ;  /* 0x00000001ff027807 */ /* 0x000fe40000800000 */
[----:B------:R-:W-:Y:S02]  /*94a0*/  SEL R0, R0, RZ, P1 ;  /* 0x000000ff00007207 */ /* 0x000fe40000800000 */
[----:B------:R-:W-:-:S03]  /*94b0*/  LOP3.LUT R7, R7, R2, RZ, 0x3c, !PT ;  /* 0x0000000207077212 */ /* 0x000fc600078e3cff */
[----:B0-----:R-:W-:Y:S01]  /*94c0*/  IMAD R9, R0, 0x8, R3 ;  /* 0x0000000800097824 */ /* 0x001fe200078e0203 */
[----:B------:R-:W-:Y:S01]  /*94d0*/  SHF.L.U32 R4, R7, 0x1f, RZ ;  /* 0x0000001f07047819 */ /* 0x000fe200000006ff */
[----:B-1----:R-:W-:Y:S06]  /*94e0*/  @!P0 BRA `(.L_x_217) ;  /* 0x0000000000e08947 */ /* 0x002fec0003800000 */
.L_x_229:
[----:B------:R-:W1:Y:S01]  /*94f0*/  SYNCS.PHASECHK.TRANS64.TRYWAIT P0, [R9+URZ], R4 ;  /* 0x00000004090075a7 */ /* 0x000e62000800017f */
[----:B------:R-:W-:-:S05]  /*9500*/  VIADD R0, R0, 0x1 ;  /* 0x0000000100007836 */ /* 0x000fca0000000000 */
[----:B------:R-:W-:-:S04]  /*9510*/  ISETP.NE.AND P1, PT, R0, 0x5, PT ;  /* 0x000000050000780c */ /* 0x000fc80003f25270 */
[----:B------:R-:W-:Y:S02]  /*9520*/  SEL R2, RZ, 0x1, P1 ;  /* 0x00000001ff027807 */ /* 0x000fe40000800000 */
[----:B------:R-:W-:Y:S02]  /*9530*/  SEL R0, R0, RZ, P1 ;  /* 0x000000ff00007207 */ /* 0x000fe40000800000 */
[----:B------:R-:W-:Y:S01]  /*9540*/  LOP3.LUT R2, R7, R2, RZ, 0x3c, !PT ;  /* 0x0000000207027212 */ /* 0x000fe200078e3cff */
[----:B-1----:R-:W-:Y:S06]  /*9550*/  @!P0 BRA `(.L_x_218) ;  /* 0x0000000000d88947 */ /* 0x002fec0003800000 */
.L_x_230:
[----:B------:R-:W-:Y:S01]  /*9560*/  IMAD R3, R0, 0x8, R3 ;  /* 0x0000000800037824 */ /* 0x000fe200078e0203 */
[----:B------:R-:W-:-:S07]  /*9570*/  SHF.L.U32 R0, R2, 0x1f, RZ ;  /* 0x0000001f02007819 */ /* 0x000fce00000006ff */
.L_x_219:
[----:B--2---:R2:W3:Y:S02]  /*9580*/  SYNCS.PHASECHK.TRANS64.TRYWAIT P0, [R3+URZ], R0 ;  /* 0x00000000030075a7 */ /* 0x0044e4000800017f */
[----:B---3--:R-:W-:Y:S05]  /*9590*/  @!P0 NANOSLEEP.SYNCS 0x989680 ;  /* 0x009896800000895d */ /* 0x008fea0003900000 */
[----:B------:R-:W3:Y:S02]  /*95a0*/  @!P0 SYNCS.PHASECHK.TRANS64 P0, [R3+URZ], R0 ;  /* 0x00000000030085a7 */ /* 0x000ee4000800007f */
[----:B---3--:R-:W-:Y:S05]  /*95b0*/  @!P0 BRA `(.L_x_219) ;  /* 0xfffffffc00f08947 */ /* 0x008fea000383ffff */
.L_x_213:
[----:B------:R-:W-:Y:S05]  /*95c0*/  BSYNC B0 ;  /* 0x0000000000007941 */ /* 0x000fea0003800000 */
.L_x_212:
[----:B------:R-:W-:Y:S05]  /*95d0*/  EXIT ;  /* 0x000000000000794d */ /* 0x000fea0003800000 */
.L_x_17:
[----:B-1----:R1:W2:Y:S02]  /*95e0*/  SYNCS.PHASECHK.TRANS64.TRYWAIT P1, [R3+URZ], R0 ;  /* 0x00000000030075a7 */ /* 0x0022a4000802017f */
[----:B--2---:R-:W-:Y:S05]  /*95f0*/  @!P1 NANOSLEEP.SYNCS 0x989680 ;  /* 0x009896800000995d */ /* 0x004fea0003900000 */
[----:B------:R-:W2:Y:S02]  /*9600*/  @!P1 SYNCS.PHASECHK.TRANS64 P1, [R3+URZ], R0 ;  /* 0x00000000030095a7 */ /* 0x000ea4000802007f */
[----:B--2---:R-:W-:Y:S05]  /*9610*/  @!P1 BRA `(.L_x_17) ;  /* 0xfffffffc00f09947 */ /* 0x004fea000383ffff */
[----:B------:R-:W-:Y:S05]  /*9620*/  BRA `(.L_x_16) ;  /* 0xffffff7c00a87947 */ /* 0x000fea000383ffff */
.L_x_22:
[----:B-1----:R1:W2:Y:S02]  /*9630*/  SYNCS.PHASECHK.TRANS64.TRYWAIT P1, [R5+URZ], R4 ;  /* 0x00000004050075a7 */ /* 0x0022a4000802017f */
[----:B--2---:R-:W-:Y:S05]  /*9640*/  @!P1 NANOSLEEP.SYNCS 0x989680 ;  /* 0x009896800000995d */ /* 0x004fea0003900000 */
[----:B------:R-:W2:Y:S02]  /*9650*/  @!P1 SYNCS.PHASECHK.TRANS64 P1, [R5+URZ], R4 ;  /* 0x00000004050095a7 */ /* 0x000ea4000802007f */
[----:B--2---:R-:W-:Y:S05]  /*9660*/  @!P1 BRA `(.L_x_22) ;  /* 0xfffffffc00f09947 */ /* 0x004fea000383ffff */
[----:B------:R-:W-:Y:S05]  /*9670*/  BRA `(.L_x_21) ;  /* 0xffffff8c00e47947 */ /* 0x000fea000383ffff */
.L_x_199:
[----:B------:R-:W-:Y:S01]  /*9680*/  BSSY B1, `(.L_x_220) ;  /* 0x0000006000017945 */ /* 0x000fe20003800000 */
[----:B------:R-:W-:-:S07]  /*9690*/  IMAD.MOV.U32 R15, RZ, RZ, -0x1 ;  /* 0xffffffffff0f7424 */ /* 0x000fce00078e00ff */
[----:B------:R-:W-:Y:S05]  /*96a0*/  WARPSYNC.COLLECTIVE R15, `(.L_x_221) ;  /* 0x000000000f0c7348 */ /* 0x000fea0003c00000 */
[----:B------:R-:W-:Y:S02]  /*96b0*/  ELECT P6, UR62, PT ;  /* 0x00000000003e782f */ /* 0x000fe400038c0000 */
[----:B------:R-:W-:Y:S01]  /*96c0*/  MOV R14, UR62 ;  /* 0x0000003e000e7c02 */ /* 0x000fe20008000f00 */
[----:B------:R-:W-:Y:S10]  /*96d0*/  ENDCOLLECTIVE ;  /* 0x000000000000791b */ /* 0x000ff40003800000 */
.L_x_221:
[----:B------:R-:W-:Y:S05]  /*96e0*/  BSYNC B1 ;  /* 0x0000000000017941 */ /* 0x000fea0003800000 */
.L_x_220:
[----:B------:R-:W-:Y:S05]  /*96f0*/  BRA `(.L_x_222) ;  /* 0xfffffff000287947 */ /* 0x000fea000383ffff */
.L_x_202:
[----:B0-----:R0:W1:Y:S02]  /*9700*/  SYNCS.PHASECHK.TRANS64.TRYWAIT P1, [R14+URZ+0x28], R7 ;  /* 0x000028070e0075a7 */ /* 0x001064000802017f */
[----:B-1----:R-:W-:Y:S05]  /*9710*/  @!P1 NANOSLEEP.SYNCS 0x989680 ;  /* 0x009896800000995d */ /* 0x002fea0003900000 */
[----:B------:R-:W1:Y:S02]  /*9720*/  @!P1 SYNCS.PHASECHK.TRANS64 P1, [R14+URZ+0x28], R7 ;  /* 0x000028070e0095a7 */ /* 0x000e64000802007f */
[----:B-1----:R-:W-:Y:S05]  /*9730*/  @!P1 BRA `(.L_x_202) ;  /* 0xfffffffc00f09947 */ /* 0x002fea000383ffff */
[----:B------:R-:W-:Y:S05]  /*9740*/  BRA `(.L_x_223) ;  /* 0xfffffff0005c7947 */ /* 0x000fea000383ffff */
.L_x_211:
[----:B------:R-:W-:Y:S01]  /*9750*/  BSSY B0, `(.L_x_224) ;  /* 0x0000006000007945 */ /* 0x000fe20003800000 */
[----:B------:R-:W-:-:S07]  /*9760*/  IMAD.MOV.U32 R15, RZ, RZ, -0x1 ;  /* 0xffffffffff0f7424 */ /* 0x000fce00078e00ff */
[----:B------:R-:W-:Y:S05]  /*9770*/  WARPSYNC.COLLECTIVE R15, `(.L_x_225) ;  /* 0x000000000f0c7348 */ /* 0x000fea0003c00000 */
[----:B------:R-:W-:Y:S02]  /*9780*/  ELECT P6, UR62, PT ;  /* 0x00000000003e782f */ /* 0x000fe400038c0000 */
[----:B------:R-:W-:Y:S01]  /*9790*/  MOV R14, UR62 ;  /* 0x0000003e000e7c02 */ /* 0x000fe20008000f00 */
[----:B------:R-:W-:Y:S10]  /*97a0*/  ENDCOLLECTIVE ;  /* 0x000000000000791b */ /* 0x000ff40003800000 */
.L_x_225:
[----:B------:R-:W-:Y:S05]  /*97b0*/  BSYNC B0 ;  /* 0x0000000000007941 */ /* 0x000fea0003800000 */
.L_x_224:
[----:B------:R-:W-:Y:S05]  /*97c0*/  BRA `(.L_x_226) ;  /* 0xfffffff800ac7947 */ /* 0x000fea000383ffff */
.L_x_215:
[----:B0-----:R0:W1:Y:S02]  /*97d0*/  SYNCS.PHASECHK.TRANS64.TRYWAIT P0, [R7+URZ], R2 ;  /* 0x00000002070075a7 */ /* 0x001064000800017f */
[----:B-1----:R-:W-:Y:S05]  /*97e0*/  @!P0 NANOSLEEP.SYNCS 0x989680 ;  /* 0x009896800000895d */ /* 0x002fea0003900000 */
[----:B------:R-:W1:Y:S02]  /*97f0*/  @!P0 SYNCS.PHASECHK.TRANS64 P0, [R7+URZ], R2 ;  /* 0x00000002070085a7 */ /* 0x000e64000800007f */
[----:B-1----:R-:W-:Y:S05]  /*9800*/  @!P0 BRA `(.L_x_215) ;  /* 0xfffffffc00f08947 */ /* 0x002fea000383ffff */
[----:B------:R-:W-:Y:S05]  /*9810*/  BRA `(.L_x_227) ;  /* 0xfffffff800ec7947 */ /* 0x000fea000383ffff */
.L_x_216:
[----:B0-----:R0:W1:Y:S02]  /*9820*/  SYNCS.PHASECHK.TRANS64.TRYWAIT P0, [R9+URZ], R4 ;  /* 0x00000004090075a7 */ /* 0x001064000800017f */
[----:B-1----:R-:W-:Y:S05]  /*9830*/  @!P0 NANOSLEEP.SYNCS 0x989680 ;  /* 0x009896800000895d */ /* 0x002fea0003900000 */
[----:B------:R-:W1:Y:S02]  /*9840*/  @!P0 SYNCS.PHASECHK.TRANS64 P0, [R9+URZ], R4 ;  /* 0x00000004090085a7 */ /* 0x000e64000800007f */
[----:B-1----:R-:W-:Y:S05]  /*9850*/  @!P0 BRA `(.L_x_216) ;  /* 0xfffffffc00f08947 */ /* 0x002fea000383ffff */
[----:B------:R-:W-:Y:S05]  /*9860*/  BRA `(.L_x_228) ;  /* 0xfffffff800fc7947 */ /* 0x000fea000383ffff */
.L_x_217:
[----:B0-----:R0:W1:Y:S02]  /*9870*/  SYNCS.PHASECHK.TRANS64.TRYWAIT P0, [R6+URZ], R5 ;  /* 0x00000005060075a7 */ /* 0x001064000800017f */
[----:B-1----:R-:W-:Y:S05]  /*9880*/  @!P0 NANOSLEEP.SYNCS 0x989680 ;  /* 0x009896800000895d */ /* 0x002fea0003900000 */
[----:B------:R-:W1:Y:S02]  /*9890*/  @!P0 SYNCS.PHASECHK.TRANS64 P0, [R6+URZ], R5 ;  /* 0x00000005060085a7 */ /* 0x000e64000800007f */
[----:B-1----:R-:W-:Y:S05]  /*98a0*/  @!P0 BRA `(.L_x_217) ;  /* 0xfffffffc00f08947 */ /* 0x002fea000383ffff */
[----:B------:R-:W-:Y:S05]  /*98b0*/  BRA `(.L_x_229) ;  /* 0xfffffffc000c7947 */ /* 0x000fea000383ffff */
.L_x_218:
[----:B-1----:R1:W2:Y:S02]  /*98c0*/  SYNCS.PHASECHK.TRANS64.TRYWAIT P0, [R9+URZ], R4 ;  /* 0x00000004090075a7 */ /* 0x0022a4000800017f */
[----:B--2---:R-:W-:Y:S05]  /*98d0*/  @!P0 NANOSLEEP.SYNCS 0x989680 ;  /* 0x009896800000895d */ /* 0x004fea0003900000 */
[----:B------:R-:W2:Y:S02]  /*98e0*/  @!P0 SYNCS.PHASECHK.TRANS64 P0, [R9+URZ], R4 ;  /* 0x00000004090085a7 */ /* 0x000ea4000800007f */
[----:B--2---:R-:W-:Y:S05]  /*98f0*/  @!P0 BRA `(.L_x_218) ;  /* 0xfffffffc00f08947 */ /* 0x004fea000383ffff */
[----:B------:R-:W-:Y:S05]  /*9900*/  BRA `(.L_x_230) ;  /* 0xfffffffc00147947 */ /* 0x000fea000383ffff */
.L_x_231:
[----:B------:R-:W-:-:S00]  /*9910*/  BRA `(.L_x_231) ;  /* 0xfffffffc00fc7947 */ /* 0x000fc0000383ffff */
[----:B------:R-:W-:-:S00]  /*9920*/  NOP ;  /* 0x0000000000007918 */ /* 0x000fc00000000000 */
        /* <DEDUP_REMOVED lines=13> */
.L_x_232:


//--------------------- .nv.global.init           --------------------------
	.section	.nv.global.init,"aw",@progbits
.nv.global.init:
	.type		$str$22,@object
	.size		$str$22,($str$23 - $str$22)
$str$22:
        /*0000*/ 	.byte	0x6b, 0x5f, 0x74, 0x69, 0x6c, 0x65, 0x5f, 0x63, 0x6f, 0x75, 0x6e, 0x74, 0x20, 0x3e, 0x3d, 0x20
        /*0010*/ 	.byte	0x31, 0x00
	.type		$str$23,@object
	.size		$str$23,(__unnamed_1 - $str$23)
$str$23:
        /*0012*/ 	.byte	0x2f, 0x74, 0x6d, 0x70, 0x2f, 0x63, 0x75, 0x74, 0x6c, 0x61, 0x73, 0x73, 0x5f, 0x73, 0x77, 0x65
        /*0022*/ 	.byte	0x65, 0x70, 0x5f, 0x73, 0x72, 0x63, 0x2f, 0x69, 0x6e, 0x63, 0x6c, 0x75, 0x64, 0x65, 0x2f, 0x63
        /*0032*/ 	.byte	0x75, 0x74, 0x6c, 0x61, 0x73, 0x73, 0x2f, 0x67, 0x65, 0x6d, 0x6d, 0x2f, 0x63, 0x6f, 0x6c, 0x6c
        /*0042*/ 	.byte	0x65, 0x63, 0x74, 0x69, 0x76, 0x65, 0x2f, 0x73, 0x6d, 0x39, 0x30, 0x5f, 0x6d, 0x6d, 0x61, 0x5f
        /*0052*/ 	.byte	0x74, 0x6d, 0x61, 0x5f, 0x67, 0x6d, 0x6d, 0x61, 0x5f, 0x73, 0x73, 0x5f, 0x77, 0x61, 0x72, 0x70
        /*0062*/ 	.byte	0x73, 0x70, 0x65, 0x63, 0x69, 0x61, 0x6c, 0x69, 0x7a, 0x65, 0x64, 0x2e, 0x68, 0x70, 0x70, 0x00
	.type		__unnamed_1,@object
	.size		__unnamed_1,(.L_0 - __unnamed_1)
__unnamed_1:
        /*0072*/ 	.byte	0x76, 0x6f, 0x69, 0x64, 0x20, 0x63, 0x75, 0x74, 0x6c, 0x61, 0x73, 0x73, 0x3a, 0x3a, 0x67, 0x65
        /* <DEDUP_REMOVED lines=172> */
        /*0b42*/ 	.byte	0x5d, 0x00
.L_0:


//--------------------- .nv.shared._ZN7cutlass13device_kernelINS_4gemm6kernel13GemmUniversalIN4cute5tupleIJiiiiEEENS1_10collective13CollectiveMmaINS1_34MainloopSm90TmaGmmaWarpSpecializedILi5ENS5_IJNS4_1CILi1EEESB_SB_EEENS1_35KernelTmaWarpSpecializedCooperativeEEENS5_IJNSA_ILi256EEENSA_ILi80EEENSA_ILi128EEEEEEaNS5_IJlSB_lEEEaSJ_NS4_8TiledMMAINS4_8MMA_AtomIJNS4_4SM904GMMA26MMA_64x16x32_S32S8S8_SS_TNEEEENS4_6LayoutINS5_IJNSA_ILi2EEESB_SB_EEENS5_IJSB_NSA_ILi0EEEST_EEEEENS5_IJNS4_10UnderscoreESW_SW_EEEEENS4_13SM90_TMA_LOADENS4_14ComposedLayoutINS4_7SwizzleILi3ELi4ELi3EEENS4_18smem_ptr_flag_bitsILi8EEENSQ_INS5_IJNSA_ILi8EEESH_EEENS5_IJSH_SB_EEEEEEEvNS4_8identityESZ_S19_vS1A_EENS_8epilogue10collective6detail29Sm90TmaWarpSpecializedAdapterINS1D_15DefaultEpilogueIaSJ_SJ_NS1C_6thread17LinearCombinationIaLi1EiiLNS1H_9ScaleType4KindE0ELNS_15FloatRoundStyleE2EaEENS1_15EpilogueDefaultEEEEEvvEEEEvNT_6ParamsE --------------------------
	.section	.nv.shared._ZN7cutlass13device_kernelINS_4gemm6kernel13GemmUniversalIN4cute5tupleIJiiiiEEENS1_10collective13CollectiveMmaINS1_34MainloopSm90TmaGmmaWarpSpecializedILi5ENS5_IJNS4_1CILi1EEESB_SB_EEENS1_35KernelTmaWarpSpecializedCooperativeEEENS5_IJNSA_ILi256EEENSA_ILi80EEENSA_ILi128EEEEEEaNS5_IJlSB_lEEEaSJ_NS4_8TiledMMAINS4_8MMA_AtomIJNS4_4SM904GMMA26MMA_64x16x32_S32S8S8_SS_TNEEEENS4_6LayoutINS5_IJNSA_ILi2EEESB_SB_EEENS5_IJSB_NSA_ILi0EEEST_EEEEENS5_IJNS4_10UnderscoreESW_SW_EEEEENS4_13SM90_TMA_LOADENS4_14ComposedLayoutINS4_7SwizzleILi3ELi4ELi3EEENS4_18smem_ptr_flag_bitsILi8EEENSQ_INS5_IJNSA_ILi8EEESH_EEENS5_IJSH_SB_EEEEEEEvNS4_8identityESZ_S19_vS1A_EENS_8epilogue10collective6detail29Sm90TmaWarpSpecializedAdapterINS1D_15DefaultEpilogueIaSJ_SJ_NS1C_6thread17LinearCombinationIaLi1EiiLNS1H_9ScaleType4KindE0ELNS_15FloatRoundStyleE2EaEENS1_15EpilogueDefaultEEEEEvvEEEEvNT_6ParamsE,"aw",@nobits
	.sectionflags	@""
	.align	16
	.zero		1024


//--------------------- .nv.shared.reserved.0     --------------------------
	.section	.nv.shared.reserved.0,"aw",@nobits
	.weak		__nv_reservedSMEM_offset_0_alias
	.size		__nv_reservedSMEM_offset_0_alias, 0, 0
	.other		__nv_reservedSMEM_offset_0_alias,@"STO_CUDA_RESERVED_SHARED STV_DEFAULT"
__nv_reservedSMEM_offset_0_alias:
	.zero		0


//--------------------- .nv.global                --------------------------
	.section	.nv.global,"aw",@nobits
.nv.global:
	.type		_ZN40_INTERNAL_ce956ad8_4_k_cu_d9568f89_135044cute1_E,@object
	.size		_ZN40_INTERNAL_ce956ad8_4_k_cu_d9568f89_135044cute1_E,(_ZN40_INTERNAL_ce956ad8_4_k_cu_d9568f89_135044cuda3std3__45__cpo6cbeginE - _ZN40_INTERNAL_ce956ad8_4_k_cu_d9568f89_135044cute1_E)
_ZN40_INTERNAL_ce956ad8_4_k_cu_d9568f89_135044cute1_E:
	.zero		1
	.type		_ZN40_INTERNAL_ce956ad8_4_k_cu_d9568f89_135044cuda3std3__45__cpo6cbeginE,@object
	.size		_ZN40_INTERNAL_ce956ad8_4_k_cu_d9568f89_135044cuda3std3__45__cpo6cbeginE,(_ZN40_INTERNAL_ce956ad8_4_k_cu_d9568f89_135044cuda3std3__48in_placeE - _ZN40_INTERNAL_ce956ad8_4_k_cu_d9568f89_135044cuda3std3__45__cpo6cbeginE)
_ZN40_INTERNAL_ce956ad8_4_k_cu_d9568f89_135044cuda3std3__45__cpo6cbeginE:
	.zero		1
	.type		_ZN40_INTERNAL_ce956ad8_4_k_cu_d9568f89_135044cuda3std3__48in_placeE,@object
	.size		_ZN40_INTERNAL_ce956ad8_4_k_cu_d9568f89_135044cuda3std3__48in_placeE,(_ZN40_INTERNAL_ce956ad8_4_k_cu_d9568f89_135044cuda3std6ranges3__45__cpo9iter_moveE - _ZN40_INTERNAL_ce956ad8_4_k_cu_d9568f89_135044cuda3std3__48in_placeE)
_ZN40_INTERNAL_ce956ad8_4_k_cu_d9568f89_135044cuda3std3__48in_placeE:
	.zero		1
	.type		_ZN40_INTERNAL_ce956ad8_4_k_cu_d9568f89_135044cuda3std6ranges3__45__cpo9iter_moveE,@object
	.size		_ZN40_INTERNAL_ce956ad8_4_k_cu_d9568f89_135044cuda3std6ranges3__45__cpo9iter_moveE,(_ZN40_INTERNAL_ce956ad8_4_k_cu_d9568f89_135044cuda3std3__45__cpo5beginE - _ZN40_INTERNAL_ce956ad8_4_k_cu_d9568f89_135044cuda3std6ranges3__45__cpo9iter_moveE)
_ZN40_INTERNAL_ce956ad8_4_k_cu_d9568f89_135044cuda3std6ranges3__45__cpo9iter_moveE:
	.zero		1
	.type		_ZN40_INTERNAL_ce956ad8_4_k_cu_d9568f89_135044cuda3std3__45__cpo5beginE,@object
	.size		_ZN40_INTERNAL_ce956ad8_4_k_cu_d9568f89_135044cuda3std3__45__cpo5beginE,(_ZN40_INTERNAL_ce956ad8_4_k_cu_d9568f89_135044cuda3std3__442_GLOBAL__N__ce956ad8_4_k_cu_d9568f89_135046ignoreE - _ZN40_INTERNAL_ce956ad8_4_k_cu_d9568f89_135044cuda3std3__45__cpo5beginE)
_ZN40_INTERNAL_ce956ad8_4_k_cu_d9568f89_135044cuda3std3__45__cpo5beginE:
	.zero		1
	.type		_ZN40_INTERNAL_ce956ad8_4_k_cu_d9568f89_135044cuda3std3__442_GLOBAL__N__ce956ad8_4_k_cu_d9568f89_135046ignoreE,@object
	.size		_ZN40_INTERNAL_ce956ad8_4_k_cu_d9568f89_135044cuda3std3__442_GLOBAL__N__ce956ad8_4_k_cu_d9568f89_135046ignoreE,(_ZN40_INTERNAL_ce956ad8_4_k_cu_d9568f89_135044cute7productE - _ZN40_INTERNAL_ce956ad8_4_k_cu_d9568f89_135044cuda3std3__442_GLOBAL__N__ce956ad8_4_k_cu_d9568f89_135046ignoreE)
_ZN40_INTERNAL_ce956ad8_4_k_cu_d9568f89_135044cuda3std3__442_GLOBAL__N__ce956ad8_4_k_cu_d9568f89_135046ignoreE:
	.zero		1
	.type		_ZN40_INTERNAL_ce956ad8_4_k_cu_d9568f89_135044cute7productE,@object
	.size		_ZN40_INTERNAL_ce956ad8_4_k_cu_d9568f89_135044cute7productE,(_ZN40_INTERNAL_ce956ad8_4_k_cu_d9568f89_135044cuda3std3__45__cpo3endE - _ZN40_INTERNAL_ce956ad8_4_k_cu_d9568f89_135044cute7productE)
_ZN40_INTERNAL_ce956ad8_4_k_cu_d9568f89_135044cute7productE:
	.zero		1
	.type		_ZN40_INTERNAL_ce956ad8_4_k_cu_d9568f89_135044cuda3std3__45__cpo3endE,@object
	.size		_ZN40_INTERNAL_ce956ad8_4_k_cu_d9568f89_135044cuda3std3__45__cpo3endE,(_ZN40_INTERNAL_ce956ad8_4_k_cu_d9568f89_135044cuda3std3__419piecewise_constructE - _ZN40_INTERNAL_ce956ad8_4_k_cu_d9568f89_135044cuda3std3__45__cpo3endE)
_ZN40_INTERNAL_ce956ad8_4_k_cu_d9568f89_135044cuda3std3__45__cpo3endE:
	.zero		1
	.type		_ZN40_INTERNAL_ce956ad8_4_k_cu_d9568f89_135044cuda3std3__419piecewise_constructE,@object
	.size		_ZN40_INTERNAL_ce956ad8_4_k_cu_d9568f89_135044cuda3std3__419piecewise_constructE,(_ZN40_INTERNAL_ce956ad8_4_k_cu_d9568f89_135044cuda3std3__45__cpo4cendE - _ZN40_INTERNAL_ce956ad8_4_k_cu_d9568f89_135044cuda3std3__419piecewise_constructE)
_ZN40_INTERNAL_ce956ad8_4_k_cu_d9568f89_135044cuda3std3__419piecewise_constructE:
	.zero		1
	.type		_ZN40_INTERNAL_ce956ad8_4_k_cu_d9568f89_135044cuda3std3__45__cpo4cendE,@object
	.size		_ZN40_INTERNAL_ce956ad8_4_k_cu_d9568f89_135044cuda3std3__45__cpo4cendE,(_ZN40_INTERNAL_ce956ad8_4_k_cu_d9568f89_135044cuda3std6ranges3__45__cpo4swapE - _ZN40_INTERNAL_ce956ad8_4_k_cu_d9568f89_135044cuda3std3__45__cpo4cendE)
_ZN40_INTERNAL_ce956ad8_4_k_cu_d9568f89_135044cuda3std3__45__cpo4cendE:
	.zero		1
	.type		_ZN40_INTERNAL_ce956ad8_4_k_cu_d9568f89_135044cuda3std6ranges3__45__cpo4swapE,@object
	.size		_ZN40_INTERNAL_ce956ad8_4_k_cu_d9568f89_135044cuda3std6ranges3__45__cpo4swapE,(.L_8 - _ZN40_INTERNAL_ce956ad8_4_k_cu_d9568f89_135044cuda3std6ranges3__45__cpo4swapE)
_ZN40_INTERNAL_ce956ad8_4_k_cu_d9568f89_135044cuda3std6ranges3__45__cpo4swapE:
	.zero		1
.L_8:


//--------------------- .nv.constant0._ZN7cutlass13device_kernelINS_4gemm6kernel13GemmUniversalIN4cute5tupleIJiiiiEEENS1_10collective13CollectiveMmaINS1_34MainloopSm90TmaGmmaWarpSpecializedILi5ENS5_IJNS4_1CILi1EEESB_SB_EEENS1_35KernelTmaWarpSpecializedCooperativeEEENS5_IJNSA_ILi256EEENSA_ILi80EEENSA_ILi128EEEEEEaNS5_IJlSB_lEEEaSJ_NS4_8TiledMMAINS4_8MMA_AtomIJNS4_4SM904GMMA26MMA_64x16x32_S32S8S8_SS_TNEEEENS4_6LayoutINS5_IJNSA_ILi2EEESB_SB_EEENS5_IJSB_NSA_ILi0EEEST_EEEEENS5_IJNS4_10UnderscoreESW_SW_EEEEENS4_13SM90_TMA_LOADENS4_14ComposedLayoutINS4_7SwizzleILi3ELi4ELi3EEENS4_18smem_ptr_flag_bitsILi8EEENSQ_INS5_IJNSA_ILi8EEESH_EEENS5_IJSH_SB_EEEEEEEvNS4_8identityESZ_S19_vS1A_EENS_8epilogue10collective6detail29Sm90TmaWarpSpecializedAdapterINS1D_15DefaultEpilogueIaSJ_SJ_NS1C_6thread17LinearCombinationIaLi1EiiLNS1H_9ScaleType4KindE0ELNS_15FloatRoundStyleE2EaEENS1_15EpilogueDefaultEEEEEvvEEEEvNT_6ParamsE --------------------------
	.section	.nv.constant0._ZN7cutlass13device_kernelINS_4gemm6kernel13GemmUniversalIN4cute5tupleIJiiiiEEENS1_10collective13CollectiveMmaINS1_34MainloopSm90TmaGmmaWarpSpecializedILi5ENS5_IJNS4_1CILi1EEESB_SB_EEENS1_35KernelTmaWarpSpecializedCooperativeEEENS5_IJNSA_ILi256EEENSA_ILi80EEENSA_ILi128EEEEEEaNS5_IJlSB_lEEEaSJ_NS4_8TiledMMAINS4_8MMA_AtomIJNS4_4SM904GMMA26MMA_64x16x32_S32S8S8_SS_TNEEEENS4_6LayoutINS5_IJNSA_ILi2EEESB_SB_EEENS5_IJSB_NSA_ILi0EEEST_EEEEENS5_IJNS4_10UnderscoreESW_SW_EEEEENS4_13SM90_TMA_LOADENS4_14ComposedLayoutINS4_7SwizzleILi3ELi4ELi3EEENS4_18smem_ptr_flag_bitsILi8EEENSQ_INS5_IJNSA_ILi8EEESH_EEENS5_IJSH_SB_EEEEEEEvNS4_8identityESZ_S19_vS1A_EENS_8epilogue10collective6detail29Sm90TmaWarpSpecializedAdapterINS1D_15DefaultEpilogueIaSJ_SJ_NS1C_6thread17LinearCombinationIaLi1EiiLNS1H_9ScaleType4KindE0ELNS_15FloatRoundStyleE2EaEENS1_15EpilogueDefaultEEEEEvvEEEEvNT_6ParamsE,"a",@progbits
	.sectionflags	@""
	.align	4
.nv.constant0._ZN7cutlass13device_kernelINS_4gemm6kernel13GemmUniversalIN4cute5tupleIJiiiiEEENS1_10collective13CollectiveMmaINS1_34MainloopSm90TmaGmmaWarpSpecializedILi5ENS5_IJNS4_1CILi1EEESB_SB_EEENS1_35KernelTmaWarpSpecializedCooperativeEEENS5_IJNSA_ILi256EEENSA_ILi80EEENSA_ILi128EEEEEEaNS5_IJlSB_lEEEaSJ_NS4_8TiledMMAINS4_8MMA_AtomIJNS4_4SM904GMMA26MMA_64x16x32_S32S8S8_SS_TNEEEENS4_6LayoutINS5_IJNSA_ILi2EEESB_SB_EEENS5_IJSB_NSA_ILi0EEEST_EEEEENS5_IJNS4_10UnderscoreESW_SW_EEEEENS4_13SM90_TMA_LOADENS4_14ComposedLayoutINS4_7SwizzleILi3ELi4ELi3EEENS4_18smem_ptr_flag_bitsILi8EEENSQ_INS5_IJNSA_ILi8EEESH_EEENS5_IJSH_SB_EEEEEEEvNS4_8identityESZ_S19_vS1A_EENS_8epilogue10collective6detail29Sm90TmaWarpSpecializedAdapterINS1D_15DefaultEpilogueIaSJ_SJ_NS1C_6thread17LinearCombinationIaLi1EiiLNS1H_9ScaleType4KindE0ELNS_15FloatRoundStyleE2EaEENS1_15EpilogueDefaultEEEEEvvEEEEvNT_6ParamsE:
	.zero		1664


//--------------------- SYMBOLS --------------------------

	.type		.nv.reservedSmem.offset0,@object
	.size		.nv.reservedSmem.offset0,0x4
	.type		__assertfail,@function
